// auto-generated by cutlass_sweep.gemm — config: {"arch": "sm_100", "cluster_m": 2, "cluster_n": 1, "dtype": "e5m2", "stages": 5, "tile_k": 128, "tile_m": 256, "tile_n": 128}
#include "cutlass/cutlass.h"
#include "cutlass/gemm/collective/collective_builder.hpp"
#include "cutlass/gemm/device/gemm_universal_adapter.h"
#include "cutlass/gemm/kernel/gemm_universal.hpp"
#include "cutlass/epilogue/collective/collective_builder.hpp"

using ElemA = cutlass::float_e5m2_t;
using ElemB = cutlass::float_e5m2_t;
using ElemCD = cutlass::float_e5m2_t;
using Acc  = float;
using TileShape    = cute::Shape<cute::_256, cute::_128, cute::_128>;
using ClusterShape = cute::Shape<cute::_2, cute::_1, cute::_1>;

using CollectiveEpilogue = typename cutlass::epilogue::collective::CollectiveBuilder<
    cutlass::arch::Sm100, cutlass::arch::OpClassTensorOp,
    TileShape, ClusterShape,
    cutlass::epilogue::collective::EpilogueTileAuto,
    Acc, Acc,
    ElemCD, cutlass::layout::RowMajor, 128 / cutlass::sizeof_bits<ElemCD>::value,
    ElemCD, cutlass::layout::RowMajor, 128 / cutlass::sizeof_bits<ElemCD>::value,
    cutlass::epilogue::collective::EpilogueScheduleAuto
  >::CollectiveOp;

using CollectiveMainloop = typename cutlass::gemm::collective::CollectiveBuilder<
    cutlass::arch::Sm100, cutlass::arch::OpClassTensorOp,
    ElemA, cutlass::layout::RowMajor, 128 / cutlass::sizeof_bits<ElemA>::value,
    ElemB, cutlass::layout::ColumnMajor, 128 / cutlass::sizeof_bits<ElemB>::value,
    Acc,
    TileShape, ClusterShape,
    cutlass::gemm::collective::StageCount<5>,
    cutlass::gemm::collective::KernelScheduleAuto
  >::CollectiveOp;

using GemmKernel = cutlass::gemm::kernel::GemmUniversal<
    cute::Shape<int,int,int,int>,
    CollectiveMainloop,
    CollectiveEpilogue
>;
using Gemm = cutlass::gemm::device::GemmUniversalAdapter<GemmKernel>;

// Force the device kernel symbol into the cubin without needing a host main.
auto* _anchor = &cutlass::device_kernel<GemmKernel>;


// ===== COMPILED SASS (sm_100a) =====

	.target	sm_100a

	.elftype	@"ET_EXEC"


//--------------------- .note.nv.tkinfo           --------------------------
	.section	.note.nv.tkinfo,"",@"SHT_NOTE"
	.sectionflags	@"SHF_NOTE_NV_TKINFO"
	.tkinfo
        /*0018*/ 	.word	0x00000002
        /*0030*/ 	.string	""
        /*0030*/ 	.string	"ptxas"
        /*0030*/ 	.string	"Cuda compilation tools, release 13.0, V13.0.88"
        /*0030*/ 	.string	"Build cuda_13.0.r13.0/compiler.36424714_0"
        /*0030*/ 	.string	"-arch sm_100a -m 64 "



//--------------------- .note.nv.cuinfo           --------------------------
	.section	.note.nv.cuinfo,"",@"SHT_NOTE"
	.sectionflags	@"SHF_NOTE_NV_CUINFO"
        /*0018*/ 	.short	0x0002
        /*001a*/ 	.short	0x0064
        /*001c*/ 	.short	0x0082
	.zero		2


//--------------------- .nv.info                  --------------------------
	.section	.nv.info,"",@"SHT_CUDA_INFO"
	.align	4


	//----- nvinfo : EIATTR_REGCOUNT
	.align		4
        /*0000*/ 	.byte	0x04, 0x2f
        /*0002*/ 	.short	(.L_19 - .L_18)
	.align		4
.L_18:
        /*0004*/ 	.word	index@(_ZN7cutlass13device_kernelINS_4gemm6kernel13GemmUniversalIN4cute5tupleIJiiiiEEENS1_10collective13CollectiveMmaINS1_35MainloopSm100TmaUmmaWarpSpecializedILi5ELi2ELi4ENS5_IJNS4_1CILi2EEENSA_ILi1EEESC_EEEEENS5_IJNSA_ILi256EEENSA_ILi128EEESG_EEENS_12float_e5m2_tENS5_IJlSC_lEEESI_SJ_NS4_8TiledMMAINS4_8MMA_AtomIJNS4_10MMA_TraitsINS4_25SM100_MMA_F8F6F4_2x1SM_SSEJSI_SI_fSF_SG_NS4_17integral_constantINS4_4UMMA5MajorELSQ_0EEESR_NSO_INSP_7ScaleInELSS_0EEEST_EEEEEENS4_6LayoutINS5_IJSC_SC_SC_EEENS5_IJNSA_ILi0EEESY_SY_EEEEENS5_IJNS4_10UnderscoreES11_S11_EEEEENS4_18SM100_TMA_2SM_LOADENS4_14ComposedLayoutINS4_7SwizzleILi3ELi4ELi3EEENS4_18smem_ptr_flag_bitsILi8EEENSW_INS5_IJNSA_ILi8EEESG_EEENS5_IJSG_SC_EEEEEEEvNS4_8identityES14_S1E_vS1F_EENS_8epilogue10collective18CollectiveEpilogueINS1H_23Sm100TmaWarpSpecializedILi2ELi2ELi64ELb0ELb0EEEJNS5_IJSG_SG_SG_EEENS5_IJNSW_ISG_SC_EENSW_INSA_ILi64EEESC_EEEEESI_SJ_SI_SJ_NS1H_6fusion15FusionCallbacksIS1L_NS1R_17LinearCombinationISI_fSI_fLNS_15FloatRoundStyleE2EEES1M_S1Q_JEEENS4_5SM1004TMEM4LOAD26SM100_TMEM_LOAD_32dp32b64xENS4_13SM90_TMA_LOADENS15_INS16_ILi2ELi4ELi3EEES19_NSW_INS5_IJS1A_S1O_EEENS5_IJS1O_SC_EEEEEEENS4_39AutoVectorizingCopyWithAssumedAlignmentILi128EEENS4_14SM90_TMA_STOREES26_S28_S28_EEEvvEEEEvNT_6ParamsE)
        /*0008*/ 	.word	0x000000de


	//----- nvinfo : EIATTR_FRAME_SIZE
	.align		4
.L_19:
        /*000c*/ 	.byte	0x04, 0x11
        /*000e*/ 	.short	(.L_21 - .L_20)
	.align		4
.L_20:
        /*0010*/ 	.word	index@($__internal_2_$__cuda_sm10x_tcgen05_guardrail_trap_unallocated_columns_being_dealloced)
        /*0014*/ 	.word	0x00000000


	//----- nvinfo : EIATTR_FRAME_SIZE
	.align		4
.L_21:
        /*0018*/ 	.byte	0x04, 0x11
        /*001a*/ 	.short	(.L_23 - .L_22)
	.align		4
.L_22:
        /*001c*/ 	.word	index@($__internal_1_$__cuda_sm10x_tcgen05_guardrail_trap_phase_invalid_during_alloc)
        /*0020*/ 	.word	0x00000000


	//----- nvinfo : EIATTR_FRAME_SIZE
	.align		4
.L_23:
        /*0024*/ 	.byte	0x04, 0x11
        /*0026*/ 	.short	(.L_25 - .L_24)
	.align		4
.L_24:
        /*0028*/ 	.word	index@($__internal_0_$__cuda_sm10x_tcgen05_guardrail_trap_col_being_dealloced_not_returned_by_alloc)
        /*002c*/ 	.word	0x00000000


	//----- nvinfo : EIATTR_FRAME_SIZE
	.align		4
.L_25:
        /*0030*/ 	.byte	0x04, 0x11
        /*0032*/ 	.short	(.L_27 - .L_26)
	.align		4
.L_26:
        /*0034*/ 	.word	index@(_ZN7cutlass13device_kernelINS_4gemm6kernel13GemmUniversalIN4cute5tupleIJiiiiEEENS1_10collective13CollectiveMmaINS1_35MainloopSm100TmaUmmaWarpSpecializedILi5ELi2ELi4ENS5_IJNS4_1CILi2EEENSA_ILi1EEESC_EEEEENS5_IJNSA_ILi256EEENSA_ILi128EEESG_EEENS_12float_e5m2_tENS5_IJlSC_lEEESI_SJ_NS4_8TiledMMAINS4_8MMA_AtomIJNS4_10MMA_TraitsINS4_25SM100_MMA_F8F6F4_2x1SM_SSEJSI_SI_fSF_SG_NS4_17integral_constantINS4_4UMMA5MajorELSQ_0EEESR_NSO_INSP_7ScaleInELSS_0EEEST_EEEEEENS4_6LayoutINS5_IJSC_SC_SC_EEENS5_IJNSA_ILi0EEESY_SY_EEEEENS5_IJNS4_10UnderscoreES11_S11_EEEEENS4_18SM100_TMA_2SM_LOADENS4_14ComposedLayoutINS4_7SwizzleILi3ELi4ELi3EEENS4_18smem_ptr_flag_bitsILi8EEENSW_INS5_IJNSA_ILi8EEESG_EEENS5_IJSG_SC_EEEEEEEvNS4_8identityES14_S1E_vS1F_EENS_8epilogue10collective18CollectiveEpilogueINS1H_23Sm100TmaWarpSpecializedILi2ELi2ELi64ELb0ELb0EEEJNS5_IJSG_SG_SG_EEENS5_IJNSW_ISG_SC_EENSW_INSA_ILi64EEESC_EEEEESI_SJ_SI_SJ_NS1H_6fusion15FusionCallbacksIS1L_NS1R_17LinearCombinationISI_fSI_fLNS_15FloatRoundStyleE2EEES1M_S1Q_JEEENS4_5SM1004TMEM4LOAD26SM100_TMEM_LOAD_32dp32b64xENS4_13SM90_TMA_LOADENS15_INS16_ILi2ELi4ELi3EEES19_NSW_INS5_IJS1A_S1O_EEENS5_IJS1O_SC_EEEEEEENS4_39AutoVectorizingCopyWithAssumedAlignmentILi128EEENS4_14SM90_TMA_STOREES26_S28_S28_EEEvvEEEEvNT_6ParamsE)
        /*0038*/ 	.word	0x00000000


	//----- nvinfo : EIATTR_MIN_STACK_SIZE
	.align		4
.L_27:
        /*003c*/ 	.byte	0x04, 0x12
        /*003e*/ 	.short	(.L_29 - .L_28)
	.align		4
.L_28:
        /*0040*/ 	.word	index@(_ZN7cutlass13device_kernelINS_4gemm6kernel13GemmUniversalIN4cute5tupleIJiiiiEEENS1_10collective13CollectiveMmaINS1_35MainloopSm100TmaUmmaWarpSpecializedILi5ELi2ELi4ENS5_IJNS4_1CILi2EEENSA_ILi1EEESC_EEEEENS5_IJNSA_ILi256EEENSA_ILi128EEESG_EEENS_12float_e5m2_tENS5_IJlSC_lEEESI_SJ_NS4_8TiledMMAINS4_8MMA_AtomIJNS4_10MMA_TraitsINS4_25SM100_MMA_F8F6F4_2x1SM_SSEJSI_SI_fSF_SG_NS4_17integral_constantINS4_4UMMA5MajorELSQ_0EEESR_NSO_INSP_7ScaleInELSS_0EEEST_EEEEEENS4_6LayoutINS5_IJSC_SC_SC_EEENS5_IJNSA_ILi0EEESY_SY_EEEEENS5_IJNS4_10UnderscoreES11_S11_EEEEENS4_18SM100_TMA_2SM_LOADENS4_14ComposedLayoutINS4_7SwizzleILi3ELi4ELi3EEENS4_18smem_ptr_flag_bitsILi8EEENSW_INS5_IJNSA_ILi8EEESG_EEENS5_IJSG_SC_EEEEEEEvNS4_8identityES14_S1E_vS1F_EENS_8epilogue10collective18CollectiveEpilogueINS1H_23Sm100TmaWarpSpecializedILi2ELi2ELi64ELb0ELb0EEEJNS5_IJSG_SG_SG_EEENS5_IJNSW_ISG_SC_EENSW_INSA_ILi64EEESC_EEEEESI_SJ_SI_SJ_NS1H_6fusion15FusionCallbacksIS1L_NS1R_17LinearCombinationISI_fSI_fLNS_15FloatRoundStyleE2EEES1M_S1Q_JEEENS4_5SM1004TMEM4LOAD26SM100_TMEM_LOAD_32dp32b64xENS4_13SM90_TMA_LOADENS15_INS16_ILi2ELi4ELi3EEES19_NSW_INS5_IJS1A_S1O_EEENS5_IJS1O_SC_EEEEEEENS4_39AutoVectorizingCopyWithAssumedAlignmentILi128EEENS4_14SM90_TMA_STOREES26_S28_S28_EEEvvEEEEvNT_6ParamsE)
        /*0044*/ 	.word	0x00000000
.L_29:


//--------------------- .nv.compat                --------------------------
	.section	.nv.compat,"",@"SHT_CUDA_COMPAT_INFO"
	.align	4
        /*0000*/ 	.byte	0x02, 0x09, 0x01, 0x00, 0x02, 0x02, 0x02, 0x00, 0x02, 0x05, 0x05, 0x00, 0x03, 0x07, 0x01, 0x01
        /*0010*/ 	.byte	0x02, 0x03, 0x01, 0x00, 0x02, 0x06, 0x01, 0x00, 0x04, 0x0b, 0x08, 0x00, 0x09, 0x00, 0x00, 0x00
        /*0020*/ 	.byte	0x00, 0x00, 0x00, 0x00


//--------------------- .nv.info._ZN7cutlass13device_kernelINS_4gemm6kernel13GemmUniversalIN4cute5tupleIJiiiiEEENS1_10collective13CollectiveMmaINS1_35MainloopSm100TmaUmmaWarpSpecializedILi5ELi2ELi4ENS5_IJNS4_1CILi2EEENSA_ILi1EEESC_EEEEENS5_IJNSA_ILi256EEENSA_ILi128EEESG_EEENS_12float_e5m2_tENS5_IJlSC_lEEESI_SJ_NS4_8TiledMMAINS4_8MMA_AtomIJNS4_10MMA_TraitsINS4_25SM100_MMA_F8F6F4_2x1SM_SSEJSI_SI_fSF_SG_NS4_17integral_constantINS4_4UMMA5MajorELSQ_0EEESR_NSO_INSP_7ScaleInELSS_0EEEST_EEEEEENS4_6LayoutINS5_IJSC_SC_SC_EEENS5_IJNSA_ILi0EEESY_SY_EEEEENS5_IJNS4_10UnderscoreES11_S11_EEEEENS4_18SM100_TMA_2SM_LOADENS4_14ComposedLayoutINS4_7SwizzleILi3ELi4ELi3EEENS4_18smem_ptr_flag_bitsILi8EEENSW_INS5_IJNSA_ILi8EEESG_EEENS5_IJSG_SC_EEEEEEEvNS4_8identityES14_S1E_vS1F_EENS_8epilogue10collective18CollectiveEpilogueINS1H_23Sm100TmaWarpSpecializedILi2ELi2ELi64ELb0ELb0EEEJNS5_IJSG_SG_SG_EEENS5_IJNSW_ISG_SC_EENSW_INSA_ILi64EEESC_EEEEESI_SJ_SI_SJ_NS1H_6fusion15FusionCallbacksIS1L_NS1R_17LinearCombinationISI_fSI_fLNS_15FloatRoundStyleE2EEES1M_S1Q_JEEENS4_5SM1004TMEM4LOAD26SM100_TMEM_LOAD_32dp32b64xENS4_13SM90_TMA_LOADENS15_INS16_ILi2ELi4ELi3EEES19_NSW_INS5_IJS1A_S1O_EEENS5_IJS1O_SC_EEEEEEENS4_39AutoVectorizingCopyWithAssumedAlignmentILi128EEENS4_14SM90_TMA_STOREES26_S28_S28_EEEvvEEEEvNT_6ParamsE --------------------------
	.section	.nv.info._ZN7cutlass13device_kernelINS_4gemm6kernel13GemmUniversalIN4cute5tupleIJiiiiEEENS1_10collective13CollectiveMmaINS1_35MainloopSm100TmaUmmaWarpSpecializedILi5ELi2ELi4ENS5_IJNS4_1CILi2EEENSA_ILi1EEESC_EEEEENS5_IJNSA_ILi256EEENSA_ILi128EEESG_EEENS_12float_e5m2_tENS5_IJlSC_lEEESI_SJ_NS4_8TiledMMAINS4_8MMA_AtomIJNS4_10MMA_TraitsINS4_25SM100_MMA_F8F6F4_2x1SM_SSEJSI_SI_fSF_SG_NS4_17integral_constantINS4_4UMMA5MajorELSQ_0EEESR_NSO_INSP_7ScaleInELSS_0EEEST_EEEEEENS4_6LayoutINS5_IJSC_SC_SC_EEENS5_IJNSA_ILi0EEESY_SY_EEEEENS5_IJNS4_10UnderscoreES11_S11_EEEEENS4_18SM100_TMA_2SM_LOADENS4_14ComposedLayoutINS4_7SwizzleILi3ELi4ELi3EEENS4_18smem_ptr_flag_bitsILi8EEENSW_INS5_IJNSA_ILi8EEESG_EEENS5_IJSG_SC_EEEEEEEvNS4_8identityES14_S1E_vS1F_EENS_8epilogue10collective18CollectiveEpilogueINS1H_23Sm100TmaWarpSpecializedILi2ELi2ELi64ELb0ELb0EEEJNS5_IJSG_SG_SG_EEENS5_IJNSW_ISG_SC_EENSW_INSA_ILi64EEESC_EEEEESI_SJ_SI_SJ_NS1H_6fusion15FusionCallbacksIS1L_NS1R_17LinearCombinationISI_fSI_fLNS_15FloatRoundStyleE2EEES1M_S1Q_JEEENS4_5SM1004TMEM4LOAD26SM100_TMEM_LOAD_32dp32b64xENS4_13SM90_TMA_LOADENS15_INS16_ILi2ELi4ELi3EEES19_NSW_INS5_IJS1A_S1O_EEENS5_IJS1O_SC_EEEEEEENS4_39AutoVectorizingCopyWithAssumedAlignmentILi128EEENS4_14SM90_TMA_STOREES26_S28_S28_EEEvvEEEEvNT_6ParamsE,"",@"SHT_CUDA_INFO"
	.sectionflags	@""
	.align	4


	//----- nvinfo : EIATTR_CUDA_API_VERSION
	.align		4
        /*0000*/ 	.byte	0x04, 0x37
        /*0002*/ 	.short	(.L_31 - .L_30)
.L_30:
        /*0004*/ 	.word	0x00000082


	//----- nvinfo : EIATTR_KPARAM_INFO
	.align		4
.L_31:
        /*0008*/ 	.byte	0x04, 0x17
        /*000a*/ 	.short	(.L_33 - .L_32)
.L_32:
        /*000c*/ 	.word	0x00000000
        /*0010*/ 	.short	0x0000
        /*0012*/ 	.short	0x0000
        /*0014*/ 	.byte	0x00, 0xf0, 0x01, 0x20


	//----- nvinfo : EIATTR_AT_ENTRY_FRAGMENTS
	.align		4
.L_33:
        /*0018*/ 	.byte	0x04, 0x4f
        /*001a*/ 	.short	(.L_35 - .L_34)


	//   ....[0]....
.L_34:
        /*001c*/ 	.word	0x00000007


	//----- nvinfo : EIATTR_RESERVED_SMEM_USED
	.align		4
.L_35:
        /*0020*/ 	.byte	0x01, 0x41
	.zero		2


	//----- nvinfo : EIATTR_SPARSE_MMA_MASK
	.align		4
        /*0024*/ 	.byte	0x03, 0x50
        /*0026*/ 	.short	0x0000


	//----- nvinfo : EIATTR_TCGEN05_2CTA_USED
	.align		4
        /*0028*/ 	.byte	0x01, 0x52
	.zero		2


	//----- nvinfo : EIATTR_MAXREG_COUNT
	.align		4
        /*002c*/ 	.byte	0x03, 0x1b
        /*002e*/ 	.short	0x00ff


	//----- nvinfo : EIATTR_NUM_BARRIERS
	.align		4
        /*0030*/ 	.byte	0x02, 0x4c
        /*0032*/ 	.byte	0x07
	.zero		1


	//----- nvinfo : EIATTR_EXTERNS
	.align		4
        /*0034*/ 	.byte	0x04, 0x0f
        /*0036*/ 	.short	(.L_37 - .L_36)


	//   ....[0]....
	.align		4
.L_36:
        /*0038*/ 	.word	index@(__assertfail)


	//----- nvinfo : EIATTR_MERCURY_ISA_VERSION
	.align		4
.L_37:
        /*003c*/ 	.byte	0x03, 0x5f
        /*003e*/ 	.short	0x0101


	//----- nvinfo : EIATTR_INT_WARP_WIDE_INSTR_OFFSETS
	.align		4
        /*0040*/ 	.byte	0x04, 0x31
        /*0042*/ 	.short	(.L_39 - .L_38)


	//   ....[0]....
.L_38:
        /*0044*/ 	.word	0x00000cf0


	//   ....[1]....
        /*0048*/ 	.word	0x00000d90


	//   ....[2]....
        /*004c*/ 	.word	0x000020f0


	//   ....[3]....
        /*0050*/ 	.word	0x00004060


	//   ....[4]....
        /*0054*/ 	.word	0x00004080


	//   ....[5]....
        /*0058*/ 	.word	0x000040b0


	//   ....[6]....
        /*005c*/ 	.word	0x000049e0


	//   ....[7]....
        /*0060*/ 	.word	0x00004a50


	//   ....[8]....
        /*0064*/ 	.word	0x00004c30


	//   ....[9]....
        /*0068*/ 	.word	0x00004d90


	//----- nvinfo : EIATTR_COOP_GROUP_MASK_REGIDS
	.align		4
.L_39:
        /*006c*/ 	.byte	0x04, 0x29
        /*006e*/ 	.short	(.L_41 - .L_40)


	//   ....[0]....
.L_40:
        /*0070*/ 	.word	0xffffffff


	//   ....[1]....
        /*0074*/ 	.word	0xffffffff


	//   ....[2]....
        /*0078*/ 	.word	0xffffffff


	//   ....[3]....
        /*007c*/ 	.word	0xffffffff


	//   ....[4]....
        /*0080*/ 	.word	0xffffffff


	//   ....[5]....
        /*0084*/ 	.word	0xffffffff


	//   ....[6]....
        /*0088*/ 	.word	0xffffffff


	//   ....[7]....
        /*008c*/ 	.word	0xffffffff


	//   ....[8]....
        /*0090*/ 	.word	0xffffffff


	//   ....[9]....
        /*0094*/ 	.word	0xffffffff


	//   ....[10]....
        /*0098*/ 	.word	0xffffffff


	//   ....[11]....
        /*009c*/ 	.word	0xffffffff


	//   ....[12]....
        /*00a0*/ 	.word	0xffffffff


	//   ....[13]....
        /*00a4*/ 	.word	0xffffffff


	//----- nvinfo : EIATTR_COOP_GROUP_INSTR_OFFSETS
	.align		4
.L_41:
        /*00a8*/ 	.byte	0x04, 0x28
        /*00aa*/ 	.short	(.L_43 - .L_42)


	//   ....[0]....
.L_42:
        /*00ac*/ 	.word	0x000000c0


	//   ....[1]....
        /*00b0*/ 	.word	0x00000500


	//   ....[2]....
        /*00b4*/ 	.word	0x000006a0


	//   ....[3]....
        /*00b8*/ 	.word	0x000007f0


	//   ....[4]....
        /*00bc*/ 	.word	0x000008e0


	//   ....[5]....
        /*00c0*/ 	.word	0x00000a40


	//   ....[6]....
        /*00c4*/ 	.word	0x00000bd0


	//   ....[7]....
        /*00c8*/ 	.word	0x00000e10


	//   ....[8]....
        /*00cc*/ 	.word	0x00001fd0


	//   ....[9]....
        /*00d0*/ 	.word	0x00002e40


	//   ....[10]....
        /*00d4*/ 	.word	0x00003310


	//   ....[11]....
        /*00d8*/ 	.word	0x00003340


	//   ....[12]....
        /*00dc*/ 	.word	0x00003f60


	//   ....[13]....
        /*00e0*/ 	.word	0x00004170


	//----- nvinfo : EIATTR_VRC_CTA_INIT_COUNT
	.align		4
.L_43:
        /*00e4*/ 	.byte	0x02, 0x4a
        /*00e6*/ 	.byte	0x80
	.zero		1


	//----- nvinfo : EIATTR_SYSCALL_OFFSETS
	.align		4
        /*00e8*/ 	.byte	0x04, 0x46
        /*00ea*/ 	.short	(.L_45 - .L_44)


	//   ....[0]....
.L_44:
        /*00ec*/ 	.word	0x000057c0


	//   ....[1]....
        /*00f0*/ 	.word	0x00005900


	//   ....[2]....
        /*00f4*/ 	.word	0x00006160


	//   ....[3]....
        /*00f8*/ 	.word	0x00007770


	//----- nvinfo : EIATTR_MBARRIER_INSTR_OFFSETS
	.align		4
.L_45:
        /*00fc*/ 	.byte	0x04, 0x39
        /*00fe*/ 	.short	(.L_47 - .L_46)


	//   ....[0]....
.L_46:
        /*0100*/ 	.word	0x000005f0
        /*0104*/ 	.word	0x000000ff
        /*0108*/ 	.word	0x00000000
        /*010c*/ 	.short	0x0100
        /*010e*/ 	.byte	0x08
	.zero		1


	//   ....[1]....
        /*0110*/ 	.word	0x00000600
        /*0114*/ 	.word	0x000000ff
        /*0118*/ 	.word	0x00000028
        /*011c*/ 	.short	0x0100
        /*011e*/ 	.byte	0x08
	.zero		1


	//   ....[2]....
        /*0120*/ 	.word	0x00000610
        /*0124*/ 	.word	0x000000ff
        /*0128*/ 	.word	0x00000008
        /*012c*/ 	.short	0x0100
        /*012e*/ 	.byte	0x08
	.zero		1


	//   ....[3]....
        /*0130*/ 	.word	0x00000620
        /*0134*/ 	.word	0x000000ff
        /*0138*/ 	.word	0x00000030
        /*013c*/ 	.short	0x0100
        /*013e*/ 	.byte	0x08
	.zero		1


	//   ....[4]....
        /*0140*/ 	.word	0x00000630
        /*0144*/ 	.word	0x000000ff
        /*0148*/ 	.word	0x00000010
        /*014c*/ 	.short	0x0100
        /*014e*/ 	.byte	0x08
	.zero		1


	//   ....[5]....
        /*0150*/ 	.word	0x00000640
        /*0154*/ 	.word	0x000000ff
        /*0158*/ 	.word	0x00000038
        /*015c*/ 	.short	0x0100
        /*015e*/ 	.byte	0x08
	.zero		1


	//   ....[6]....
        /*0160*/ 	.word	0x00000650
        /*0164*/ 	.word	0x000000ff
        /*0168*/ 	.word	0x00000018
        /*016c*/ 	.short	0x0100
        /*016e*/ 	.byte	0x08
	.zero		1


	//   ....[7]....
        /*0170*/ 	.word	0x00000660
        /*0174*/ 	.word	0x000000ff
        /*0178*/ 	.word	0x00000040
        /*017c*/ 	.short	0x0100
        /*017e*/ 	.byte	0x08
	.zero		1


	//   ....[8]....
        /*0180*/ 	.word	0x00000670
        /*0184*/ 	.word	0x000000ff
        /*0188*/ 	.word	0x00000020
        /*018c*/ 	.short	0x0100
        /*018e*/ 	.byte	0x08
	.zero		1


	//   ....[9]....
        /*0190*/ 	.word	0x00000680
        /*0194*/ 	.word	0x000000ff
        /*0198*/ 	.word	0x00000048
        /*019c*/ 	.short	0x0100
        /*019e*/ 	.byte	0x08
	.zero		1


	//   ....[10]....
        /*01a0*/ 	.word	0x000007a0
        /*01a4*/ 	.word	0x000000ff
        /*01a8*/ 	.word	0x00000050
        /*01ac*/ 	.short	0x0100
        /*01ae*/ 	.byte	0x09
	.zero		1


	//   ....[11]....
        /*01b0*/ 	.word	0x000007b0
        /*01b4*/ 	.word	0x000000ff
        /*01b8*/ 	.word	0x00000060
        /*01bc*/ 	.short	0x0100
        /*01be*/ 	.byte	0x09
	.zero		1


	//   ....[12]....
        /*01c0*/ 	.word	0x000007c0
        /*01c4*/ 	.word	0x000000ff
        /*01c8*/ 	.word	0x00000058
        /*01cc*/ 	.short	0x0100
        /*01ce*/ 	.byte	0x09
	.zero		1


	//   ....[13]....
        /*01d0*/ 	.word	0x000007d0
        /*01d4*/ 	.word	0x000000ff
        /*01d8*/ 	.word	0x00000068
        /*01dc*/ 	.short	0x0100
        /*01de*/ 	.byte	0x09
	.zero		1


	//   ....[14]....
        /*01e0*/ 	.word	0x000008b0
        /*01e4*/ 	.word	0x000000ff
        /*01e8*/ 	.word	0x00000070
        /*01ec*/ 	.short	0x0100
        /*01ee*/ 	.byte	0x08
	.zero		1


	//   ....[15]....
        /*01f0*/ 	.word	0x000008c0
        /*01f4*/ 	.word	0x000000ff
        /*01f8*/ 	.word	0x00000078
        /*01fc*/ 	.short	0x0100
        /*01fe*/ 	.byte	0x08
	.zero		1


	//   ....[16]....
        /*0200*/ 	.word	0x000009f0
        /*0204*/ 	.word	0x000000ff
        /*0208*/ 	.word	0x00000080
        /*020c*/ 	.short	0x0100
        /*020e*/ 	.byte	0x08
	.zero		1


	//   ....[17]....
        /*0210*/ 	.word	0x00000a00
        /*0214*/ 	.word	0x000000ff
        /*0218*/ 	.word	0x00000090
        /*021c*/ 	.short	0x0100
        /*021e*/ 	.byte	0x08
	.zero		1


	//   ....[18]....
        /*0220*/ 	.word	0x00000a10
        /*0224*/ 	.word	0x000000ff
        /*0228*/ 	.word	0x00000088
        /*022c*/ 	.short	0x0100
        /*022e*/ 	.byte	0x08
	.zero		1


	//   ....[19]....
        /*0230*/ 	.word	0x00000a20
        /*0234*/ 	.word	0x000000ff
        /*0238*/ 	.word	0x00000098
        /*023c*/ 	.short	0x0100
        /*023e*/ 	.byte	0x08
	.zero		1


	//   ....[20]....
        /*0240*/ 	.word	0x00000b40
        /*0244*/ 	.word	0x000000ff
        /*0248*/ 	.word	0x000000a0
        /*024c*/ 	.short	0x0100
        /*024e*/ 	.byte	0x09
	.zero		1


	//   ....[21]....
        /*0250*/ 	.word	0x00000b50
        /*0254*/ 	.word	0x000000ff
        /*0258*/ 	.word	0x000000c0
        /*025c*/ 	.short	0x0100
        /*025e*/ 	.byte	0x09
	.zero		1


	//   ....[22]....
        /*0260*/ 	.word	0x00000b60
        /*0264*/ 	.word	0x000000ff
        /*0268*/ 	.word	0x000000a8
        /*026c*/ 	.short	0x0100
        /*026e*/ 	.byte	0x09
	.zero		1


	//   ....[23]....
        /*0270*/ 	.word	0x00000b70
        /*0274*/ 	.word	0x000000ff
        /*0278*/ 	.word	0x000000c8
        /*027c*/ 	.short	0x0100
        /*027e*/ 	.byte	0x09
	.zero		1


	//   ....[24]....
        /*0280*/ 	.word	0x00000b80
        /*0284*/ 	.word	0x000000ff
        /*0288*/ 	.word	0x000000b0
        /*028c*/ 	.short	0x0100
        /*028e*/ 	.byte	0x09
	.zero		1


	//   ....[25]....
        /*0290*/ 	.word	0x00000b90
        /*0294*/ 	.word	0x000000ff
        /*0298*/ 	.word	0x000000d0
        /*029c*/ 	.short	0x0100
        /*029e*/ 	.byte	0x09
	.zero		1


	//   ....[26]....
        /*02a0*/ 	.word	0x00000ba0
        /*02a4*/ 	.word	0x000000ff
        /*02a8*/ 	.word	0x000000b8
        /*02ac*/ 	.short	0x0100
        /*02ae*/ 	.byte	0x09
	.zero		1


	//   ....[27]....
        /*02b0*/ 	.word	0x00000bb0
        /*02b4*/ 	.word	0x000000ff
        /*02b8*/ 	.word	0x000000d8
        /*02bc*/ 	.short	0x0100
        /*02be*/ 	.byte	0x09
	.zero		1


	//   ....[28]....
        /*02c0*/ 	.word	0x00000ca0
        /*02c4*/ 	.word	0x000000ff
        /*02c8*/ 	.word	0x000000e0
        /*02cc*/ 	.short	0x0100
        /*02ce*/ 	.byte	0x08
	.zero		1


	//   ....[29]....
        /*02d0*/ 	.word	0x00000cb0
        /*02d4*/ 	.word	0x000000ff
        /*02d8*/ 	.word	0x000000f0
        /*02dc*/ 	.short	0x0100
        /*02de*/ 	.byte	0x08
	.zero		1


	//   ....[30]....
        /*02e0*/ 	.word	0x00000cc0
        /*02e4*/ 	.word	0x000000ff
        /*02e8*/ 	.word	0x000000e8
        /*02ec*/ 	.short	0x0100
        /*02ee*/ 	.byte	0x08
	.zero		1


	//   ....[31]....
        /*02f0*/ 	.word	0x00000cd0
        /*02f4*/ 	.word	0x000000ff
        /*02f8*/ 	.word	0x000000f8
        /*02fc*/ 	.short	0x0100
        /*02fe*/ 	.byte	0x08
	.zero		1


	//   ....[32]....
        /*0300*/ 	.word	0x00000dc0
        /*0304*/ 	.word	0x000000ff
        /*0308*/ 	.word	0x00000100
        /*030c*/ 	.short	0x0100
        /*030e*/ 	.byte	0x06
	.zero		1


	//   ....[33]....
        /*0310*/ 	.word	0x000017d0
        /*0314*/ 	.word	0x00000003
        /*0318*/ 	.word	0x000000f0
        /*031c*/ 	.short	0x010a
        /*031e*/ 	.byte	0xff
	.zero		1


	//   ....[34]....
        /*0320*/ 	.word	0x00001800
        /*0324*/ 	.word	0x00000003
        /*0328*/ 	.word	0x000000e0
        /*032c*/ 	.short	0x0101
        /*032e*/ 	.byte	0xff
	.zero		1


	//   ....[35]....
        /*0330*/ 	.word	0x00001900
        /*0334*/ 	.word	0x000000ff
        /*0338*/ 	.word	0x00000028
        /*033c*/ 	.short	0x010a
        /*033e*/ 	.byte	0x08
	.zero		1


	//   ....[36]....
        /*0340*/ 	.word	0x000019d0
        /*0344*/ 	.word	0x000000ff
        /*0348*/ 	.word	0x00000028
        /*034c*/ 	.short	0x010a
        /*034e*/ 	.byte	0x21
	.zero		1


	//   ....[37]....
        /*0350*/ 	.word	0x00001b80
        /*0354*/ 	.word	0x000000ff
        /*0358*/ 	.word	0x00000028
        /*035c*/ 	.short	0x010a
        /*035e*/ 	.byte	0x08
	.zero		1


	//   ....[38]....
        /*0360*/ 	.word	0x00001c80
        /*0364*/ 	.word	0x000000ff
        /*0368*/ 	.word	0x00000078
        /*036c*/ 	.short	0x0101
        /*036e*/ 	.byte	0x04
	.zero		1


	//   ....[39]....
        /*0370*/ 	.word	0x00001ca0
        /*0374*/ 	.word	0x000000ff
        /*0378*/ 	.word	0x00000028
        /*037c*/ 	.short	0x010a
        /*037e*/ 	.byte	0x08
	.zero		1


	//   ....[40]....
        /*0380*/ 	.word	0x00001d20
        /*0384*/ 	.word	0x000000ff
        /*0388*/ 	.word	0x00000028
        /*038c*/ 	.short	0x010a
        /*038e*/ 	.byte	0x11
	.zero		1


	//   ....[41]....
        /*0390*/ 	.word	0x00001eb0
        /*0394*/ 	.word	0x000000ff
        /*0398*/ 	.word	0x00000028
        /*039c*/ 	.short	0x010a
        /*039e*/ 	.byte	0x08
	.zero		1


	//   ....[42]....
        /*03a0*/ 	.word	0x00002000
        /*03a4*/ 	.word	0x00000002
        /*03a8*/ 	.word	0x00000080
        /*03ac*/ 	.short	0x010a
        /*03ae*/ 	.byte	0xff
	.zero		1


	//   ....[43]....
        /*03b0*/ 	.word	0x000020c0
        /*03b4*/ 	.word	0x00000002
        /*03b8*/ 	.word	0x00000000
        /*03bc*/ 	.short	0x0101
        /*03be*/ 	.byte	0xff
	.zero		1


	//   ....[44]....
        /*03c0*/ 	.word	0x00002620
        /*03c4*/ 	.word	0x000000ff
        /*03c8*/ 	.word	0x00000000
        /*03cc*/ 	.short	0x010a
        /*03ce*/ 	.byte	0x05
	.zero		1


	//   ....[45]....
        /*03d0*/ 	.word	0x000026b0
        /*03d4*/ 	.word	0x000000ff
        /*03d8*/ 	.word	0x00000000
        /*03dc*/ 	.short	0x010a
        /*03de*/ 	.byte	0x05
	.zero		1


	//   ....[46]....
        /*03e0*/ 	.word	0x00002740
        /*03e4*/ 	.word	0x000000ff
        /*03e8*/ 	.word	0x00000000
        /*03ec*/ 	.short	0x010a
        /*03ee*/ 	.byte	0x05
	.zero		1


	//   ....[47]....
        /*03f0*/ 	.word	0x000027d0
        /*03f4*/ 	.word	0x000000ff
        /*03f8*/ 	.word	0x00000000
        /*03fc*/ 	.short	0x010a
        /*03fe*/ 	.byte	0x05
	.zero		1


	//   ....[48]....
        /*0400*/ 	.word	0x00002870
        /*0404*/ 	.word	0x00000000
        /*0408*/ 	.word	0x00000000
        /*040c*/ 	.short	0x010a
        /*040e*/ 	.byte	0xff
	.zero		1


	//   ....[49]....
        /*0410*/ 	.word	0x000029a0
        /*0414*/ 	.word	0x00000000
        /*0418*/ 	.word	0x000000e0
        /*041c*/ 	.short	0x010a
        /*041e*/ 	.byte	0xff
	.zero		1


	//   ....[50]....
        /*0420*/ 	.word	0x00002a10
        /*0424*/ 	.word	0x00000004
        /*0428*/ 	.word	0x00000000
        /*042c*/ 	.short	0x0101
        /*042e*/ 	.byte	0xff
	.zero		1


	//   ....[51]....
        /*0430*/ 	.word	0x00002a30
        /*0434*/ 	.word	0x000000ff
        /*0438*/ 	.word	0x00000090
        /*043c*/ 	.short	0x010a
        /*043e*/ 	.byte	0x05
	.zero		1


	//   ....[52]....
        /*0440*/ 	.word	0x00002b50
        /*0444*/ 	.word	0x00000000
        /*0448*/ 	.word	0x00000080
        /*044c*/ 	.short	0x010a
        /*044e*/ 	.byte	0xff
	.zero		1


	//   ....[53]....
        /*0450*/ 	.word	0x00002c50
        /*0454*/ 	.word	0x00000000
        /*0458*/ 	.word	0x00000000
        /*045c*/ 	.short	0x0101
        /*045e*/ 	.byte	0xff
	.zero		1


	//   ....[54]....
        /*0460*/ 	.word	0x00002ce0
        /*0464*/ 	.word	0x000000ff
        /*0468*/ 	.word	0x00000090
        /*046c*/ 	.short	0x0106
        /*046e*/ 	.byte	0x05
	.zero		1


	//   ....[55]....
        /*0470*/ 	.word	0x00002d00
        /*0474*/ 	.word	0x000000ff
        /*0478*/ 	.word	0x00000090
        /*047c*/ 	.short	0x010a
        /*047e*/ 	.byte	0x05
	.zero		1


	//   ....[56]....
        /*0480*/ 	.word	0x00002d90
        /*0484*/ 	.word	0x000000ff
        /*0488*/ 	.word	0x00000090
        /*048c*/ 	.short	0x0106
        /*048e*/ 	.byte	0x04
	.zero		1


	//   ....[57]....
        /*0490*/ 	.word	0x00002dd0
        /*0494*/ 	.word	0x00000000
        /*0498*/ 	.word	0x00000090
        /*049c*/ 	.short	0x010a
        /*049e*/ 	.byte	0xff
	.zero		1


	//   ....[58]....
        /*04a0*/ 	.word	0x00003010
        /*04a4*/ 	.word	0x000000ff
        /*04a8*/ 	.word	0x00000008
        /*04ac*/ 	.short	0x010a
        /*04ae*/ 	.byte	0x06
	.zero		1


	//   ....[59]....
        /*04b0*/ 	.word	0x00003030
        /*04b4*/ 	.word	0x000000ff
        /*04b8*/ 	.word	0x00000008
        /*04bc*/ 	.short	0x010a
        /*04be*/ 	.byte	0x06
	.zero		1


	//   ....[60]....
        /*04c0*/ 	.word	0x000031c0
        /*04c4*/ 	.word	0x000000ff
        /*04c8*/ 	.word	0x00000008
        /*04cc*/ 	.short	0x010a
        /*04ce*/ 	.byte	0x06
	.zero		1


	//   ....[61]....
        /*04d0*/ 	.word	0x000031e0
        /*04d4*/ 	.word	0x000000ff
        /*04d8*/ 	.word	0x00000008
        /*04dc*/ 	.short	0x010a
        /*04de*/ 	.byte	0x06
	.zero		1


	//   ....[62]....
        /*04e0*/ 	.word	0x000032a0
        /*04e4*/ 	.word	0x000000ff
        /*04e8*/ 	.word	0x00000000
        /*04ec*/ 	.short	0x0101
        /*04ee*/ 	.byte	0x07
	.zero		1


	//   ....[63]....
        /*04f0*/ 	.word	0x000035e0
        /*04f4*/ 	.word	0x00000000
        /*04f8*/ 	.word	0x00000080
        /*04fc*/ 	.short	0x010a
        /*04fe*/ 	.byte	0xff
	.zero		1


	//   ....[64]....
        /*0500*/ 	.word	0x000036a0
        /*0504*/ 	.word	0x00000000
        /*0508*/ 	.word	0x00000000
        /*050c*/ 	.short	0x0101
        /*050e*/ 	.byte	0xff
	.zero		1


	//   ....[65]....
        /*0510*/ 	.word	0x00003760
        /*0514*/ 	.word	0x000000ff
        /*0518*/ 	.word	0x00000000
        /*051c*/ 	.short	0x010a
        /*051e*/ 	.byte	0x08
	.zero		1


	//   ....[66]....
        /*0520*/ 	.word	0x00003770
        /*0524*/ 	.word	0x000000ff
        /*0528*/ 	.word	0x000000c0
        /*052c*/ 	.short	0x010a
        /*052e*/ 	.byte	0x09
	.zero		1


	//   ....[67]....
        /*0530*/ 	.word	0x00003820
        /*0534*/ 	.word	0x000000ff
        /*0538*/ 	.word	0x00000000
        /*053c*/ 	.short	0x010a
        /*053e*/ 	.byte	0x08
	.zero		1


	//   ....[68]....
        /*0540*/ 	.word	0x00003950
        /*0544*/ 	.word	0x000000ff
        /*0548*/ 	.word	0x00000000
        /*054c*/ 	.short	0x010a
        /*054e*/ 	.byte	0x1e
	.zero		1


	//   ....[69]....
        /*0550*/ 	.word	0x00003c50
        /*0554*/ 	.word	0x000000ff
        /*0558*/ 	.word	0x00000000
        /*055c*/ 	.short	0x010a
        /*055e*/ 	.byte	0x08
	.zero		1


	//   ....[70]....
        /*0560*/ 	.word	0x00003ce0
        /*0564*/ 	.word	0x000000ff
        /*0568*/ 	.word	0x00000000
        /*056c*/ 	.short	0x010a
        /*056e*/ 	.byte	0x08
	.zero		1


	//   ....[71]....
        /*0570*/ 	.word	0x00003d70
        /*0574*/ 	.word	0x000000ff
        /*0578*/ 	.word	0x00000000
        /*057c*/ 	.short	0x010a
        /*057e*/ 	.byte	0x08
	.zero		1


	//   ....[72]....
        /*0580*/ 	.word	0x00003e10
        /*0584*/ 	.word	0x00000000
        /*0588*/ 	.word	0x00000000
        /*058c*/ 	.short	0x010a
        /*058e*/ 	.byte	0xff
	.zero		1


	//   ....[73]....
        /*0590*/ 	.word	0x00003e50
        /*0594*/ 	.word	0x00000000
        /*0598*/ 	.word	0x00000000
        /*059c*/ 	.short	0x010a
        /*059e*/ 	.byte	0xff
	.zero		1


	//   ....[74]....
        /*05a0*/ 	.word	0x00003ec0
        /*05a4*/ 	.word	0x000000ff
        /*05a8*/ 	.word	0x00000000
        /*05ac*/ 	.short	0x0101
        /*05ae*/ 	.byte	0x05
	.zero		1


	//   ....[75]....
        /*05b0*/ 	.word	0x00003f00
        /*05b4*/ 	.word	0x000000ff
        /*05b8*/ 	.word	0x00000100
        /*05bc*/ 	.short	0x010a
        /*05be*/ 	.byte	0x07
	.zero		1


	//   ....[76]....
        /*05c0*/ 	.word	0x00003f50
        /*05c4*/ 	.word	0x000000ff
        /*05c8*/ 	.word	0x00000000
        /*05cc*/ 	.short	0x0101
        /*05ce*/ 	.byte	0x05
	.zero		1


	//   ....[77]....
        /*05d0*/ 	.word	0x00004380
        /*05d4*/ 	.word	0x00000000
        /*05d8*/ 	.word	0x00000080
        /*05dc*/ 	.short	0x010a
        /*05de*/ 	.byte	0xff
	.zero		1


	//   ....[78]....
        /*05e0*/ 	.word	0x00004440
        /*05e4*/ 	.word	0x00000000
        /*05e8*/ 	.word	0x00000000
        /*05ec*/ 	.short	0x0101
        /*05ee*/ 	.byte	0xff
	.zero		1


	//   ....[79]....
        /*05f0*/ 	.word	0x00004760
        /*05f4*/ 	.word	0x000000ff
        /*05f8*/ 	.word	0x00000078
        /*05fc*/ 	.short	0x010a
        /*05fe*/ 	.byte	0x06
	.zero		1


	//   ....[80]....
        /*0600*/ 	.word	0x00004950
        /*0604*/ 	.word	0x000000ff
        /*0608*/ 	.word	0x00000060
        /*060c*/ 	.short	0x010a
        /*060e*/ 	.byte	0x06
	.zero		1


	//   ....[81]....
        /*0610*/ 	.word	0x00004b20
        /*0614*/ 	.word	0x000000ff
        /*0618*/ 	.word	0x00000050
        /*061c*/ 	.short	0x010b
        /*061e*/ 	.byte	0x06
	.zero		1


	//   ....[82]....
        /*0620*/ 	.word	0x00004b90
        /*0624*/ 	.word	0x000000ff
        /*0628*/ 	.word	0x00000000
        /*062c*/ 	.short	0x0101
        /*062e*/ 	.byte	0x08
	.zero		1


	//   ....[83]....
        /*0630*/ 	.word	0x00004bc0
        /*0634*/ 	.word	0x000000ff
        /*0638*/ 	.word	0x00000068
        /*063c*/ 	.short	0x010a
        /*063e*/ 	.byte	0x06
	.zero		1


	//   ....[84]....
        /*0640*/ 	.word	0x00004dd0
        /*0644*/ 	.word	0x000000ff
        /*0648*/ 	.word	0x00000058
        /*064c*/ 	.short	0x010b
        /*064e*/ 	.byte	0x06
	.zero		1


	//   ....[85]....
        /*0650*/ 	.word	0x00004df0
        /*0654*/ 	.word	0x000000ff
        /*0658*/ 	.word	0x00000000
        /*065c*/ 	.short	0x0101
        /*065e*/ 	.byte	0x0d
	.zero		1


	//   ....[86]....
        /*0660*/ 	.word	0x00004e20
        /*0664*/ 	.word	0x000000ff
        /*0668*/ 	.word	0x00000060
        /*066c*/ 	.short	0x010a
        /*066e*/ 	.byte	0x06
	.zero		1


	//   ....[87]....
        /*0670*/ 	.word	0x00004e60
        /*0674*/ 	.word	0x00000000
        /*0678*/ 	.word	0x00000068
        /*067c*/ 	.short	0x010a
        /*067e*/ 	.byte	0xff
	.zero		1


	//   ....[88]....
        /*0680*/ 	.word	0x00005190
        /*0684*/ 	.word	0x00000000
        /*0688*/ 	.word	0x00000080
        /*068c*/ 	.short	0x010a
        /*068e*/ 	.byte	0xff
	.zero		1


	//   ....[89]....
        /*0690*/ 	.word	0x000052a0
        /*0694*/ 	.word	0x00000000
        /*0698*/ 	.word	0x00000000
        /*069c*/ 	.short	0x0101
        /*069e*/ 	.byte	0xff
	.zero		1


	//   ....[90]....
        /*06a0*/ 	.word	0x00005d00
        /*06a4*/ 	.word	0x00000003
        /*06a8*/ 	.word	0x00000050
        /*06ac*/ 	.short	0x010a
        /*06ae*/ 	.byte	0xff
	.zero		1


	//   ....[91]....
        /*06b0*/ 	.word	0x00005d40
        /*06b4*/ 	.word	0x000000c3
        /*06b8*/ 	.word	0x000000a0
        /*06bc*/ 	.short	0x010a
        /*06be*/ 	.byte	0xff
	.zero		1


	//   ....[92]....
        /*06c0*/ 	.word	0x00005e70
        /*06c4*/ 	.word	0x00000003
        /*06c8*/ 	.word	0x00000050
        /*06cc*/ 	.short	0x010a
        /*06ce*/ 	.byte	0xff
	.zero		1


	//   ....[93]....
        /*06d0*/ 	.word	0x00005fd0
        /*06d4*/ 	.word	0x00000000
        /*06d8*/ 	.word	0x00000000
        /*06dc*/ 	.short	0x0101
        /*06de*/ 	.byte	0xff
	.zero		1


	//   ....[94]....
        /*06e0*/ 	.word	0x00006030
        /*06e4*/ 	.word	0x000000c3
        /*06e8*/ 	.word	0x000000a0
        /*06ec*/ 	.short	0x010a
        /*06ee*/ 	.byte	0xff
	.zero		1


	//   ....[95]....
        /*06f0*/ 	.word	0x000073e0
        /*06f4*/ 	.word	0x000000d8
        /*06f8*/ 	.word	0x00000050
        /*06fc*/ 	.short	0x010a
        /*06fe*/ 	.byte	0xff
	.zero		1


	//   ....[96]....
        /*0700*/ 	.word	0x000074b0
        /*0704*/ 	.word	0x000000d8
        /*0708*/ 	.word	0x00000050
        /*070c*/ 	.short	0x010a
        /*070e*/ 	.byte	0xff
	.zero		1


	//   ....[97]....
        /*0710*/ 	.word	0x00007610
        /*0714*/ 	.word	0x00000002
        /*0718*/ 	.word	0x00000000
        /*071c*/ 	.short	0x0101
        /*071e*/ 	.byte	0xff
	.zero		1


	//   ....[98]....
        /*0720*/ 	.word	0x00007a20
        /*0724*/ 	.word	0x000000c3
        /*0728*/ 	.word	0x00000000
        /*072c*/ 	.short	0x0101
        /*072e*/ 	.byte	0xff
	.zero		1


	//   ....[99]....
        /*0730*/ 	.word	0x00008a70
        /*0734*/ 	.word	0x00000003
        /*0738*/ 	.word	0x000000f0
        /*073c*/ 	.short	0x010a
        /*073e*/ 	.byte	0xff
	.zero		1


	//   ....[100]....
        /*0740*/ 	.word	0x00008ad0
        /*0744*/ 	.word	0x00000002
        /*0748*/ 	.word	0x00000028
        /*074c*/ 	.short	0x010a
        /*074e*/ 	.byte	0xff
	.zero		1


	//   ....[101]....
        /*0750*/ 	.word	0x00008b30
        /*0754*/ 	.word	0x00000002
        /*0758*/ 	.word	0x00000028
        /*075c*/ 	.short	0x010a
        /*075e*/ 	.byte	0xff
	.zero		1


	//   ....[102]....
        /*0760*/ 	.word	0x00008b80
        /*0764*/ 	.word	0x00000002
        /*0768*/ 	.word	0x00000080
        /*076c*/ 	.short	0x010a
        /*076e*/ 	.byte	0xff
	.zero		1


	//   ....[103]....
        /*0770*/ 	.word	0x00008be0
        /*0774*/ 	.word	0x00000000
        /*0778*/ 	.word	0x00000000
        /*077c*/ 	.short	0x010a
        /*077e*/ 	.byte	0xff
	.zero		1


	//   ....[104]....
        /*0780*/ 	.word	0x00008c40
        /*0784*/ 	.word	0x00000000
        /*0788*/ 	.word	0x00000000
        /*078c*/ 	.short	0x010a
        /*078e*/ 	.byte	0xff
	.zero		1


	//   ....[105]....
        /*0790*/ 	.word	0x00008ca0
        /*0794*/ 	.word	0x00000000
        /*0798*/ 	.word	0x00000000
        /*079c*/ 	.short	0x010a
        /*079e*/ 	.byte	0xff
	.zero		1


	//   ....[106]....
        /*07a0*/ 	.word	0x00008d00
        /*07a4*/ 	.word	0x00000000
        /*07a8*/ 	.word	0x00000000
        /*07ac*/ 	.short	0x010a
        /*07ae*/ 	.byte	0xff
	.zero		1


	//   ....[107]....
        /*07b0*/ 	.word	0x00008d50
        /*07b4*/ 	.word	0x00000000
        /*07b8*/ 	.word	0x000000e0
        /*07bc*/ 	.short	0x010a
        /*07be*/ 	.byte	0xff
	.zero		1


	//   ....[108]....
        /*07c0*/ 	.word	0x00008db0
        /*07c4*/ 	.word	0x00000000
        /*07c8*/ 	.word	0x00000090
        /*07cc*/ 	.short	0x010a
        /*07ce*/ 	.byte	0xff
	.zero		1


	//   ....[109]....
        /*07d0*/ 	.word	0x00008e00
        /*07d4*/ 	.word	0x00000000
        /*07d8*/ 	.word	0x00000080
        /*07dc*/ 	.short	0x010a
        /*07de*/ 	.byte	0xff
	.zero		1


	//   ....[110]....
        /*07e0*/ 	.word	0x00008e60
        /*07e4*/ 	.word	0x00000000
        /*07e8*/ 	.word	0x00000090
        /*07ec*/ 	.short	0x010a
        /*07ee*/ 	.byte	0xff
	.zero		1


	//   ....[111]....
        /*07f0*/ 	.word	0x00008ec0
        /*07f4*/ 	.word	0x00000004
        /*07f8*/ 	.word	0x00000008
        /*07fc*/ 	.short	0x010a
        /*07fe*/ 	.byte	0xff
	.zero		1


	//   ....[112]....
        /*0800*/ 	.word	0x00008fa0
        /*0804*/ 	.word	0x00000002
        /*0808*/ 	.word	0x00000008
        /*080c*/ 	.short	0x010a
        /*080e*/ 	.byte	0xff
	.zero		1


	//   ....[113]....
        /*0810*/ 	.word	0x00008ff0
        /*0814*/ 	.word	0x00000000
        /*0818*/ 	.word	0x00000080
        /*081c*/ 	.short	0x010a
        /*081e*/ 	.byte	0xff
	.zero		1


	//   ....[114]....
        /*0820*/ 	.word	0x00009050
        /*0824*/ 	.word	0x00000000
        /*0828*/ 	.word	0x000000c0
        /*082c*/ 	.short	0x010a
        /*082e*/ 	.byte	0xff
	.zero		1


	//   ....[115]....
        /*0830*/ 	.word	0x000090b0
        /*0834*/ 	.word	0x00000000
        /*0838*/ 	.word	0x00000000
        /*083c*/ 	.short	0x010a
        /*083e*/ 	.byte	0xff
	.zero		1


	//   ....[116]....
        /*0840*/ 	.word	0x00009110
        /*0844*/ 	.word	0x00000000
        /*0848*/ 	.word	0x00000000
        /*084c*/ 	.short	0x010a
        /*084e*/ 	.byte	0xff
	.zero		1


	//   ....[117]....
        /*0850*/ 	.word	0x00009170
        /*0854*/ 	.word	0x00000000
        /*0858*/ 	.word	0x00000000
        /*085c*/ 	.short	0x010a
        /*085e*/ 	.byte	0xff
	.zero		1


	//   ....[118]....
        /*0860*/ 	.word	0x000091d0
        /*0864*/ 	.word	0x00000000
        /*0868*/ 	.word	0x00000000
        /*086c*/ 	.short	0x010a
        /*086e*/ 	.byte	0xff
	.zero		1


	//   ....[119]....
        /*0870*/ 	.word	0x00009230
        /*0874*/ 	.word	0x00000000
        /*0878*/ 	.word	0x00000100
        /*087c*/ 	.short	0x010a
        /*087e*/ 	.byte	0xff
	.zero		1


	//   ....[120]....
        /*0880*/ 	.word	0x00009280
        /*0884*/ 	.word	0x00000000
        /*0888*/ 	.word	0x00000080
        /*088c*/ 	.short	0x010a
        /*088e*/ 	.byte	0xff
	.zero		1


	//   ....[121]....
        /*0890*/ 	.word	0x000092e0
        /*0894*/ 	.word	0x00000000
        /*0898*/ 	.word	0x00000078
        /*089c*/ 	.short	0x010a
        /*089e*/ 	.byte	0xff
	.zero		1


	//   ....[122]....
        /*08a0*/ 	.word	0x00009340
        /*08a4*/ 	.word	0x00000003
        /*08a8*/ 	.word	0x00000060
        /*08ac*/ 	.short	0x010a
        /*08ae*/ 	.byte	0xff
	.zero		1


	//   ....[123]....
        /*08b0*/ 	.word	0x000093a0
        /*08b4*/ 	.word	0x00000003
        /*08b8*/ 	.word	0x00000068
        /*08bc*/ 	.short	0x010a
        /*08be*/ 	.byte	0xff
	.zero		1


	//   ....[124]....
        /*08c0*/ 	.word	0x00009400
        /*08c4*/ 	.word	0x00000000
        /*08c8*/ 	.word	0x00000060
        /*08cc*/ 	.short	0x010a
        /*08ce*/ 	.byte	0xff
	.zero		1


	//   ....[125]....
        /*08d0*/ 	.word	0x00009450
        /*08d4*/ 	.word	0x00000000
        /*08d8*/ 	.word	0x00000080
        /*08dc*/ 	.short	0x010a
        /*08de*/ 	.byte	0xff
	.zero		1


	//   ....[126]....
        /*08e0*/ 	.word	0x000094a0
        /*08e4*/ 	.word	0x00000003
        /*08e8*/ 	.word	0x00000050
        /*08ec*/ 	.short	0x010a
        /*08ee*/ 	.byte	0xff
	.zero		1


	//   ....[127]....
        /*08f0*/ 	.word	0x000094f0
        /*08f4*/ 	.word	0x000000c3
        /*08f8*/ 	.word	0x000000a0
        /*08fc*/ 	.short	0x010a
        /*08fe*/ 	.byte	0xff
	.zero		1


	//   ....[128]....
        /*0900*/ 	.word	0x00009540
        /*0904*/ 	.word	0x000000d8
        /*0908*/ 	.word	0x00000050
        /*090c*/ 	.short	0x010a
        /*090e*/ 	.byte	0xff
	.zero		1


	//----- nvinfo : EIATTR_NUM_MBARRIERS
	.align		4
.L_47:
        /*0910*/ 	.byte	0x03, 0x38
        /*0912*/ 	.short	0x0021


	//----- nvinfo : EIATTR_EXIT_INSTR_OFFSETS
	.align		4
        /*0914*/ 	.byte	0x04, 0x1c
        /*0916*/ 	.short	(.L_49 - .L_48)


	//   ....[0]....
.L_48:
        /*0918*/ 	.word	0x000028a0


	//   ....[1]....
        /*091c*/ 	.word	0x00002da0


	//   ....[2]....
        /*0920*/ 	.word	0x00002e00


	//   ....[3]....
        /*0924*/ 	.word	0x00004180


	//   ....[4]....
        /*0928*/ 	.word	0x00004e90


	//   ....[5]....
        /*092c*/ 	.word	0x00004ed0


	//   ....[6]....
        /*0930*/ 	.word	0x00008a60


	//----- nvinfo : EIATTR_MAX_THREADS
	.align		4
.L_49:
        /*0934*/ 	.byte	0x04, 0x05
        /*0936*/ 	.short	(.L_51 - .L_50)
.L_50:
        /*0938*/ 	.word	0x00000100
        /*093c*/ 	.word	0x00000001
        /*0940*/ 	.word	0x00000001


	//----- nvinfo : EIATTR_CRS_STACK_SIZE
	.align		4
.L_51:
        /*0944*/ 	.byte	0x04, 0x1e
        /*0946*/ 	.short	(.L_53 - .L_52)
.L_52:
        /*0948*/ 	.word	0x00000000


	//----- nvinfo : EIATTR_CBANK_PARAM_SIZE
	.align		4
.L_53:
        /*094c*/ 	.byte	0x03, 0x19
        /*094e*/ 	.short	0x0800


	//----- nvinfo : EIATTR_PARAM_CBANK
	.align		4
        /*0950*/ 	.byte	0x04, 0x0a
        /*0952*/ 	.short	(.L_55 - .L_54)
	.align		4
.L_54:
        /*0954*/ 	.word	index@(.nv.constant0._ZN7cutlass13device_kernelINS_4gemm6kernel13GemmUniversalIN4cute5tupleIJiiiiEEENS1_10collective13CollectiveMmaINS1_35MainloopSm100TmaUmmaWarpSpecializedILi5ELi2ELi4ENS5_IJNS4_1CILi2EEENSA_ILi1EEESC_EEEEENS5_IJNSA_ILi256EEENSA_ILi128EEESG_EEENS_12float_e5m2_tENS5_IJlSC_lEEESI_SJ_NS4_8TiledMMAINS4_8MMA_AtomIJNS4_10MMA_TraitsINS4_25SM100_MMA_F8F6F4_2x1SM_SSEJSI_SI_fSF_SG_NS4_17integral_constantINS4_4UMMA5MajorELSQ_0EEESR_NSO_INSP_7ScaleInELSS_0EEEST_EEEEEENS4_6LayoutINS5_IJSC_SC_SC_EEENS5_IJNSA_ILi0EEESY_SY_EEEEENS5_IJNS4_10UnderscoreES11_S11_EEEEENS4_18SM100_TMA_2SM_LOADENS4_14ComposedLayoutINS4_7SwizzleILi3ELi4ELi3EEENS4_18smem_ptr_flag_bitsILi8EEENSW_INS5_IJNSA_ILi8EEESG_EEENS5_IJSG_SC_EEEEEEEvNS4_8identityES14_S1E_vS1F_EENS_8epilogue10collective18CollectiveEpilogueINS1H_23Sm100TmaWarpSpecializedILi2ELi2ELi64ELb0ELb0EEEJNS5_IJSG_SG_SG_EEENS5_IJNSW_ISG_SC_EENSW_INSA_ILi64EEESC_EEEEESI_SJ_SI_SJ_NS1H_6fusion15FusionCallbacksIS1L_NS1R_17LinearCombinationISI_fSI_fLNS_15FloatRoundStyleE2EEES1M_S1Q_JEEENS4_5SM1004TMEM4LOAD26SM100_TMEM_LOAD_32dp32b64xENS4_13SM90_TMA_LOADENS15_INS16_ILi2ELi4ELi3EEES19_NSW_INS5_IJS1A_S1O_EEENS5_IJS1O_SC_EEEEEEENS4_39AutoVectorizingCopyWithAssumedAlignmentILi128EEENS4_14SM90_TMA_STOREES26_S28_S28_EEEvvEEEEvNT_6ParamsE)
        /*0958*/ 	.short	0x0380
        /*095a*/ 	.short	0x0800


	//----- nvinfo : EIATTR_SW_WAR
	.align		4
.L_55:
        /*095c*/ 	.byte	0x04, 0x36
        /*095e*/ 	.short	(.L_57 - .L_56)
.L_56:
        /*0960*/ 	.word	0x00000008
.L_57:


//--------------------- .nv.callgraph             --------------------------
	.section	.nv.callgraph,"",@"SHT_CUDA_CALLGRAPH"
	.align	4
	.sectionentsize	8
	.align		4
        /*0000*/ 	.word	0x00000000
	.align		4
        /*0004*/ 	.word	0xffffffff
	.align		4
        /*0008*/ 	.word	index@(_ZN7cutlass13device_kernelINS_4gemm6kernel13GemmUniversalIN4cute5tupleIJiiiiEEENS1_10collective13CollectiveMmaINS1_35MainloopSm100TmaUmmaWarpSpecializedILi5ELi2ELi4ENS5_IJNS4_1CILi2EEENSA_ILi1EEESC_EEEEENS5_IJNSA_ILi256EEENSA_ILi128EEESG_EEENS_12float_e5m2_tENS5_IJlSC_lEEESI_SJ_NS4_8TiledMMAINS4_8MMA_AtomIJNS4_10MMA_TraitsINS4_25SM100_MMA_F8F6F4_2x1SM_SSEJSI_SI_fSF_SG_NS4_17integral_constantINS4_4UMMA5MajorELSQ_0EEESR_NSO_INSP_7ScaleInELSS_0EEEST_EEEEEENS4_6LayoutINS5_IJSC_SC_SC_EEENS5_IJNSA_ILi0EEESY_SY_EEEEENS5_IJNS4_10UnderscoreES11_S11_EEEEENS4_18SM100_TMA_2SM_LOADENS4_14ComposedLayoutINS4_7SwizzleILi3ELi4ELi3EEENS4_18smem_ptr_flag_bitsILi8EEENSW_INS5_IJNSA_ILi8EEESG_EEENS5_IJSG_SC_EEEEEEEvNS4_8identityES14_S1E_vS1F_EENS_8epilogue10collective18CollectiveEpilogueINS1H_23Sm100TmaWarpSpecializedILi2ELi2ELi64ELb0ELb0EEEJNS5_IJSG_SG_SG_EEENS5_IJNSW_ISG_SC_EENSW_INSA_ILi64EEESC_EEEEESI_SJ_SI_SJ_NS1H_6fusion15FusionCallbacksIS1L_NS1R_17LinearCombinationISI_fSI_fLNS_15FloatRoundStyleE2EEES1M_S1Q_JEEENS4_5SM1004TMEM4LOAD26SM100_TMEM_LOAD_32dp32b64xENS4_13SM90_TMA_LOADENS15_INS16_ILi2ELi4ELi3EEES19_NSW_INS5_IJS1A_S1O_EEENS5_IJS1O_SC_EEEEEEENS4_39AutoVectorizingCopyWithAssumedAlignmentILi128EEENS4_14SM90_TMA_STOREES26_S28_S28_EEEvvEEEEvNT_6ParamsE)
	.align		4
        /*000c*/ 	.word	index@(__assertfail)
	.align		4
        /*0010*/ 	.word	0x00000000
	.align		4
        /*0014*/ 	.word	0xfffffffe
	.align		4
        /*0018*/ 	.word	0x00000000
	.align		4
        /*001c*/ 	.word	0xfffffffd
	.align		4
        /*0020*/ 	.word	0x00000000
	.align		4
        /*0024*/ 	.word	0xfffffffc


//--------------------- .nv.constant4             --------------------------
	.section	.nv.constant4,"a",@progbits
	.align	8
	.align		8
.nv.constant4:
        /*0000*/ 	.dword	__assertfail
	.align		8
        /*0008*/ 	.dword	__unnamed_1
	.align		8
        /*0010*/ 	.dword	__unnamed_2
	.align		8
        /*0018*/ 	.dword	_ZN40_INTERNAL_6ad090a5_4_k_cu_5f1428cb_100624cuda3std3__45__cpo5beginE
	.align		8
        /*0020*/ 	.dword	_ZN40_INTERNAL_6ad090a5_4_k_cu_5f1428cb_100624cuda3std3__45__cpo3endE
	.align		8
        /*0028*/ 	.dword	_ZN40_INTERNAL_6ad090a5_4_k_cu_5f1428cb_100624cuda3std3__45__cpo6cbeginE
	.align		8
        /*0030*/ 	.dword	_ZN40_INTERNAL_6ad090a5_4_k_cu_5f1428cb_100624cuda3std3__45__cpo4cendE
	.align		8
        /*0038*/ 	.dword	_ZN40_INTERNAL_6ad090a5_4_k_cu_5f1428cb_100624cuda3std3__442_GLOBAL__N__6ad090a5_4_k_cu_5f1428cb_100626ignoreE
	.align		8
        /*0040*/ 	.dword	_ZN40_INTERNAL_6ad090a5_4_k_cu_5f1428cb_100624cuda3std3__419piecewise_constructE
	.align		8
        /*0048*/ 	.dword	_ZN40_INTERNAL_6ad090a5_4_k_cu_5f1428cb_100624cuda3std3__48in_placeE
	.align		8
        /*0050*/ 	.dword	_ZN40_INTERNAL_6ad090a5_4_k_cu_5f1428cb_100624cuda3std6ranges3__45__cpo4swapE
	.align		8
        /*0058*/ 	.dword	_ZN40_INTERNAL_6ad090a5_4_k_cu_5f1428cb_100624cuda3std6ranges3__45__cpo9iter_moveE
	.align		8
        /*0060*/ 	.dword	_ZN40_INTERNAL_6ad090a5_4_k_cu_5f1428cb_100624cute7productE
	.align		8
        /*0068*/ 	.dword	_ZN40_INTERNAL_6ad090a5_4_k_cu_5f1428cb_100624cute1_E
	.align		8
        /*0070*/ 	.dword	$str$25
	.align		8
        /*0078*/ 	.dword	$str$26
	.align		8
        /*0080*/ 	.dword	$str$27
	.align		8
        /*0088*/ 	.dword	$str$28


//--------------------- .text._ZN7cutlass13device_kernelINS_4gemm6kernel13GemmUniversalIN4cute5tupleIJiiiiEEENS1_10collective13CollectiveMmaINS1_35MainloopSm100TmaUmmaWarpSpecializedILi5ELi2ELi4ENS5_IJNS4_1CILi2EEENSA_ILi1EEESC_EEEEENS5_IJNSA_ILi256EEENSA_ILi128EEESG_EEENS_12float_e5m2_tENS5_IJlSC_lEEESI_SJ_NS4_8TiledMMAINS4_8MMA_AtomIJNS4_10MMA_TraitsINS4_25SM100_MMA_F8F6F4_2x1SM_SSEJSI_SI_fSF_SG_NS4_17integral_constantINS4_4UMMA5MajorELSQ_0EEESR_NSO_INSP_7ScaleInELSS_0EEEST_EEEEEENS4_6LayoutINS5_IJSC_SC_SC_EEENS5_IJNSA_ILi0EEESY_SY_EEEEENS5_IJNS4_10UnderscoreES11_S11_EEEEENS4_18SM100_TMA_2SM_LOADENS4_14ComposedLayoutINS4_7SwizzleILi3ELi4ELi3EEENS4_18smem_ptr_flag_bitsILi8EEENSW_INS5_IJNSA_ILi8EEESG_EEENS5_IJSG_SC_EEEEEEEvNS4_8identityES14_S1E_vS1F_EENS_8epilogue10collective18CollectiveEpilogueINS1H_23Sm100TmaWarpSpecializedILi2ELi2ELi64ELb0ELb0EEEJNS5_IJSG_SG_SG_EEENS5_IJNSW_ISG_SC_EENSW_INSA_ILi64EEESC_EEEEESI_SJ_SI_SJ_NS1H_6fusion15FusionCallbacksIS1L_NS1R_17LinearCombinationISI_fSI_fLNS_15FloatRoundStyleE2EEES1M_S1Q_JEEENS4_5SM1004TMEM4LOAD26SM100_TMEM_LOAD_32dp32b64xENS4_13SM90_TMA_LOADENS15_INS16_ILi2ELi4ELi3EEES19_NSW_INS5_IJS1A_S1O_EEENS5_IJS1O_SC_EEEEEEENS4_39AutoVectorizingCopyWithAssumedAlignmentILi128EEENS4_14SM90_TMA_STOREES26_S28_S28_EEEvvEEEEvNT_6ParamsE --------------------------
	.section	.text._ZN7cutlass13device_kernelINS_4gemm6kernel13GemmUniversalIN4cute5tupleIJiiiiEEENS1_10collective13CollectiveMmaINS1_35MainloopSm100TmaUmmaWarpSpecializedILi5ELi2ELi4ENS5_IJNS4_1CILi2EEENSA_ILi1EEESC_EEEEENS5_IJNSA_ILi256EEENSA_ILi128EEESG_EEENS_12float_e5m2_tENS5_IJlSC_lEEESI_SJ_NS4_8TiledMMAINS4_8MMA_AtomIJNS4_10MMA_TraitsINS4_25SM100_MMA_F8F6F4_2x1SM_SSEJSI_SI_fSF_SG_NS4_17integral_constantINS4_4UMMA5MajorELSQ_0EEESR_NSO_INSP_7ScaleInELSS_0EEEST_EEEEEENS4_6LayoutINS5_IJSC_SC_SC_EEENS5_IJNSA_ILi0EEESY_SY_EEEEENS5_IJNS4_10UnderscoreES11_S11_EEEEENS4_18SM100_TMA_2SM_LOADENS4_14ComposedLayoutINS4_7SwizzleILi3ELi4ELi3EEENS4_18smem_ptr_flag_bitsILi8EEENSW_INS5_IJNSA_ILi8EEESG_EEENS5_IJSG_SC_EEEEEEEvNS4_8identityES14_S1E_vS1F_EENS_8epilogue10collective18CollectiveEpilogueINS1H_23Sm100TmaWarpSpecializedILi2ELi2ELi64ELb0ELb0EEEJNS5_IJSG_SG_SG_EEENS5_IJNSW_ISG_SC_EENSW_INSA_ILi64EEESC_EEEEESI_SJ_SI_SJ_NS1H_6fusion15FusionCallbacksIS1L_NS1R_17LinearCombinationISI_fSI_fLNS_15FloatRoundStyleE2EEES1M_S1Q_JEEENS4_5SM1004TMEM4LOAD26SM100_TMEM_LOAD_32dp32b64xENS4_13SM90_TMA_LOADENS15_INS16_ILi2ELi4ELi3EEES19_NSW_INS5_IJS1A_S1O_EEENS5_IJS1O_SC_EEEEEEENS4_39AutoVectorizingCopyWithAssumedAlignmentILi128EEENS4_14SM90_TMA_STOREES26_S28_S28_EEEvvEEEEvNT_6ParamsE,"ax",@progbits
	.align	128
.text._ZN7cutlass13device_kernelINS_4gemm6kernel13GemmUniversalIN4cute5tupleIJiiiiEEENS1_10collective13CollectiveMmaINS1_35MainloopSm100TmaUmmaWarpSpecializedILi5ELi2ELi4ENS5_IJNS4_1CILi2EEENSA_ILi1EEESC_EEEEENS5_IJNSA_ILi256EEENSA_ILi128EEESG_EEENS_12float_e5m2_tENS5_IJlSC_lEEESI_SJ_NS4_8TiledMMAINS4_8MMA_AtomIJNS4_10MMA_TraitsINS4_25SM100_MMA_F8F6F4_2x1SM_SSEJSI_SI_fSF_SG_NS4_17integral_constantINS4_4UMMA5MajorELSQ_0EEESR_NSO_INSP_7ScaleInELSS_0EEEST_EEEEEENS4_6LayoutINS5_IJSC_SC_SC_EEENS5_IJNSA_ILi0EEESY_SY_EEEEENS5_IJNS4_10UnderscoreES11_S11_EEEEENS4_18SM100_TMA_2SM_LOADENS4_14ComposedLayoutINS4_7SwizzleILi3ELi4ELi3EEENS4_18smem_ptr_flag_bitsILi8EEENSW_INS5_IJNSA_ILi8EEESG_EEENS5_IJSG_SC_EEEEEEEvNS4_8identityES14_S1E_vS1F_EENS_8epilogue10collective18CollectiveEpilogueINS1H_23Sm100TmaWarpSpecializedILi2ELi2ELi64ELb0ELb0EEEJNS5_IJSG_SG_SG_EEENS5_IJNSW_ISG_SC_EENSW_INSA_ILi64EEESC_EEEEESI_SJ_SI_SJ_NS1H_6fusion15FusionCallbacksIS1L_NS1R_17LinearCombinationISI_fSI_fLNS_15FloatRoundStyleE2EEES1M_S1Q_JEEENS4_5SM1004TMEM4LOAD26SM100_TMEM_LOAD_32dp32b64xENS4_13SM90_TMA_LOADENS15_INS16_ILi2ELi4ELi3EEES19_NSW_INS5_IJS1A_S1O_EEENS5_IJS1O_SC_EEEEEEENS4_39AutoVectorizingCopyWithAssumedAlignmentILi128EEENS4_14SM90_TMA_STOREES26_S28_S28_EEEvvEEEEvNT_6ParamsE:
        .type           _ZN7cutlass13device_kernelINS_4gemm6kernel13GemmUniversalIN4cute5tupleIJiiiiEEENS1_10collective13CollectiveMmaINS1_35MainloopSm100TmaUmmaWarpSpecializedILi5ELi2ELi4ENS5_IJNS4_1CILi2EEENSA_ILi1EEESC_EEEEENS5_IJNSA_ILi256EEENSA_ILi128EEESG_EEENS_12float_e5m2_tENS5_IJlSC_lEEESI_SJ_NS4_8TiledMMAINS4_8MMA_AtomIJNS4_10MMA_TraitsINS4_25SM100_MMA_F8F6F4_2x1SM_SSEJSI_SI_fSF_SG_NS4_17integral_constantINS4_4UMMA5MajorELSQ_0EEESR_NSO_INSP_7ScaleInELSS_0EEEST_EEEEEENS4_6LayoutINS5_IJSC_SC_SC_EEENS5_IJNSA_ILi0EEESY_SY_EEEEENS5_IJNS4_10UnderscoreES11_S11_EEEEENS4_18SM100_TMA_2SM_LOADENS4_14ComposedLayoutINS4_7SwizzleILi3ELi4ELi3EEENS4_18smem_ptr_flag_bitsILi8EEENSW_INS5_IJNSA_ILi8EEESG_EEENS5_IJSG_SC_EEEEEEEvNS4_8identityES14_S1E_vS1F_EENS_8epilogue10collective18CollectiveEpilogueINS1H_23Sm100TmaWarpSpecializedILi2ELi2ELi64ELb0ELb0EEEJNS5_IJSG_SG_SG_EEENS5_IJNSW_ISG_SC_EENSW_INSA_ILi64EEESC_EEEEESI_SJ_SI_SJ_NS1H_6fusion15FusionCallbacksIS1L_NS1R_17LinearCombinationISI_fSI_fLNS_15FloatRoundStyleE2EEES1M_S1Q_JEEENS4_5SM1004TMEM4LOAD26SM100_TMEM_LOAD_32dp32b64xENS4_13SM90_TMA_LOADENS15_INS16_ILi2ELi4ELi3EEES19_NSW_INS5_IJS1A_S1O_EEENS5_IJS1O_SC_EEEEEEENS4_39AutoVectorizingCopyWithAssumedAlignmentILi128EEENS4_14SM90_TMA_STOREES26_S28_S28_EEEvvEEEEvNT_6ParamsE,@function
        .size           _ZN7cutlass13device_kernelINS_4gemm6kernel13GemmUniversalIN4cute5tupleIJiiiiEEENS1_10collective13CollectiveMmaINS1_35MainloopSm100TmaUmmaWarpSpecializedILi5ELi2ELi4ENS5_IJNS4_1CILi2EEENSA_ILi1EEESC_EEEEENS5_IJNSA_ILi256EEENSA_ILi128EEESG_EEENS_12float_e5m2_tENS5_IJlSC_lEEESI_SJ_NS4_8TiledMMAINS4_8MMA_AtomIJNS4_10MMA_TraitsINS4_25SM100_MMA_F8F6F4_2x1SM_SSEJSI_SI_fSF_SG_NS4_17integral_constantINS4_4UMMA5MajorELSQ_0EEESR_NSO_INSP_7ScaleInELSS_0EEEST_EEEEEENS4_6LayoutINS5_IJSC_SC_SC_EEENS5_IJNSA_ILi0EEESY_SY_EEEEENS5_IJNS4_10UnderscoreES11_S11_EEEEENS4_18SM100_TMA_2SM_LOADENS4_14ComposedLayoutINS4_7SwizzleILi3ELi4ELi3EEENS4_18smem_ptr_flag_bitsILi8EEENSW_INS5_IJNSA_ILi8EEESG_EEENS5_IJSG_SC_EEEEEEEvNS4_8identityES14_S1E_vS1F_EENS_8epilogue10collective18CollectiveEpilogueINS1H_23Sm100TmaWarpSpecializedILi2ELi2ELi64ELb0ELb0EEEJNS5_IJSG_SG_SG_EEENS5_IJNSW_ISG_SC_EENSW_INSA_ILi64EEESC_EEEEESI_SJ_SI_SJ_NS1H_6fusion15FusionCallbacksIS1L_NS1R_17LinearCombinationISI_fSI_fLNS_15FloatRoundStyleE2EEES1M_S1Q_JEEENS4_5SM1004TMEM4LOAD26SM100_TMEM_LOAD_32dp32b64xENS4_13SM90_TMA_LOADENS15_INS16_ILi2ELi4ELi3EEES19_NSW_INS5_IJS1A_S1O_EEENS5_IJS1O_SC_EEEEEEENS4_39AutoVectorizingCopyWithAssumedAlignmentILi128EEENS4_14SM90_TMA_STOREES26_S28_S28_EEEvvEEEEvNT_6ParamsE,(.L_x_167 - _ZN7cutlass13device_kernelINS_4gemm6kernel13GemmUniversalIN4cute5tupleIJiiiiEEENS1_10collective13CollectiveMmaINS1_35MainloopSm100TmaUmmaWarpSpecializedILi5ELi2ELi4ENS5_IJNS4_1CILi2EEENSA_ILi1EEESC_EEEEENS5_IJNSA_ILi256EEENSA_ILi128EEESG_EEENS_12float_e5m2_tENS5_IJlSC_lEEESI_SJ_NS4_8TiledMMAINS4_8MMA_AtomIJNS4_10MMA_TraitsINS4_25SM100_MMA_F8F6F4_2x1SM_SSEJSI_SI_fSF_SG_NS4_17integral_constantINS4_4UMMA5MajorELSQ_0EEESR_NSO_INSP_7ScaleInELSS_0EEEST_EEEEEENS4_6LayoutINS5_IJSC_SC_SC_EEENS5_IJNSA_ILi0EEESY_SY_EEEEENS5_IJNS4_10UnderscoreES11_S11_EEEEENS4_18SM100_TMA_2SM_LOADENS4_14ComposedLayoutINS4_7SwizzleILi3ELi4ELi3EEENS4_18smem_ptr_flag_bitsILi8EEENSW_INS5_IJNSA_ILi8EEESG_EEENS5_IJSG_SC_EEEEEEEvNS4_8identityES14_S1E_vS1F_EENS_8epilogue10collective18CollectiveEpilogueINS1H_23Sm100TmaWarpSpecializedILi2ELi2ELi64ELb0ELb0EEEJNS5_IJSG_SG_SG_EEENS5_IJNSW_ISG_SC_EENSW_INSA_ILi64EEESC_EEEEESI_SJ_SI_SJ_NS1H_6fusion15FusionCallbacksIS1L_NS1R_17LinearCombinationISI_fSI_fLNS_15FloatRoundStyleE2EEES1M_S1Q_JEEENS4_5SM1004TMEM4LOAD26SM100_TMEM_LOAD_32dp32b64xENS4_13SM90_TMA_LOADENS15_INS16_ILi2ELi4ELi3EEES19_NSW_INS5_IJS1A_S1O_EEENS5_IJS1O_SC_EEEEEEENS4_39AutoVectorizingCopyWithAssumedAlignmentILi128EEENS4_14SM90_TMA_STOREES26_S28_S28_EEEvvEEEEvNT_6ParamsE)
        .other          _ZN7cutlass13device_kernelINS_4gemm6kernel13GemmUniversalIN4cute5tupleIJiiiiEEENS1_10collective13CollectiveMmaINS1_35MainloopSm100TmaUmmaWarpSpecializedILi5ELi2ELi4ENS5_IJNS4_1CILi2EEENSA_ILi1EEESC_EEEEENS5_IJNSA_ILi256EEENSA_ILi128EEESG_EEENS_12float_e5m2_tENS5_IJlSC_lEEESI_SJ_NS4_8TiledMMAINS4_8MMA_AtomIJNS4_10MMA_TraitsINS4_25SM100_MMA_F8F6F4_2x1SM_SSEJSI_SI_fSF_SG_NS4_17integral_constantINS4_4UMMA5MajorELSQ_0EEESR_NSO_INSP_7ScaleInELSS_0EEEST_EEEEEENS4_6LayoutINS5_IJSC_SC_SC_EEENS5_IJNSA_ILi0EEESY_SY_EEEEENS5_IJNS4_10UnderscoreES11_S11_EEEEENS4_18SM100_TMA_2SM_LOADENS4_14ComposedLayoutINS4_7SwizzleILi3ELi4ELi3EEENS4_18smem_ptr_flag_bitsILi8EEENSW_INS5_IJNSA_ILi8EEESG_EEENS5_IJSG_SC_EEEEEEEvNS4_8identityES14_S1E_vS1F_EENS_8epilogue10collective18CollectiveEpilogueINS1H_23Sm100TmaWarpSpecializedILi2ELi2ELi64ELb0ELb0EEEJNS5_IJSG_SG_SG_EEENS5_IJNSW_ISG_SC_EENSW_INSA_ILi64EEESC_EEEEESI_SJ_SI_SJ_NS1H_6fusion15FusionCallbacksIS1L_NS1R_17LinearCombinationISI_fSI_fLNS_15FloatRoundStyleE2EEES1M_S1Q_JEEENS4_5SM1004TMEM4LOAD26SM100_TMEM_LOAD_32dp32b64xENS4_13SM90_TMA_LOADENS15_INS16_ILi2ELi4ELi3EEES19_NSW_INS5_IJS1A_S1O_EEENS5_IJS1O_SC_EEEEEEENS4_39AutoVectorizingCopyWithAssumedAlignmentILi128EEENS4_14SM90_TMA_STOREES26_S28_S28_EEEvvEEEEvNT_6ParamsE,@"STO_CUDA_ENTRY STV_DEFAULT"
_ZN7cutlass13device_kernelINS_4gemm6kernel13GemmUniversalIN4cute5tupleIJiiiiEEENS1_10collective13CollectiveMmaINS1_35MainloopSm100TmaUmmaWarpSpecializedILi5ELi2ELi4ENS5_IJNS4_1CILi2EEENSA_ILi1EEESC_EEEEENS5_IJNSA_ILi256EEENSA_ILi128EEESG_EEENS_12float_e5m2_tENS5_IJlSC_lEEESI_SJ_NS4_8TiledMMAINS4_8MMA_AtomIJNS4_10MMA_TraitsINS4_25SM100_MMA_F8F6F4_2x1SM_SSEJSI_SI_fSF_SG_NS4_17integral_constantINS4_4UMMA5MajorELSQ_0EEESR_NSO_INSP_7ScaleInELSS_0EEEST_EEEEEENS4_6LayoutINS5_IJSC_SC_SC_EEENS5_IJNSA_ILi0EEESY_SY_EEEEENS5_IJNS4_10UnderscoreES11_S11_EEEEENS4_18SM100_TMA_2SM_LOADENS4_14ComposedLayoutINS4_7SwizzleILi3ELi4ELi3EEENS4_18smem_ptr_flag_bitsILi8EEENSW_INS5_IJNSA_ILi8EEESG_EEENS5_IJSG_SC_EEEEEEEvNS4_8identityES14_S1E_vS1F_EENS_8epilogue10collective18CollectiveEpilogueINS1H_23Sm100TmaWarpSpecializedILi2ELi2ELi64ELb0ELb0EEEJNS5_IJSG_SG_SG_EEENS5_IJNSW_ISG_SC_EENSW_INSA_ILi64EEESC_EEEEESI_SJ_SI_SJ_NS1H_6fusion15FusionCallbacksIS1L_NS1R_17LinearCombinationISI_fSI_fLNS_15FloatRoundStyleE2EEES1M_S1Q_JEEENS4_5SM1004TMEM4LOAD26SM100_TMEM_LOAD_32dp32b64xENS4_13SM90_TMA_LOADENS15_INS16_ILi2ELi4ELi3EEES19_NSW_INS5_IJS1A_S1O_EEENS5_IJS1O_SC_EEEEEEENS4_39AutoVectorizingCopyWithAssumedAlignmentILi128EEENS4_14SM90_TMA_STOREES26_S28_S28_EEEvvEEEEvNT_6ParamsE:
[----:B------:R-:W1:Y:S01]  /*0000*/  LDC R1, c[0x0][0x37c] ;  /* 0x0000df00ff017b82 */ /* 0x000e620000000800 */
[----:B------:R-:W2:Y:S01]  /*0010*/  S2R R189, SR_TID.X ;  /* 0x0000000000bd7919 */ /* 0x000ea20000002100 */
[----:B------:R-:W3:Y:S06]  /*0020*/  LDCU.64 UR6, c[0x0][0x890] ;  /* 0x00011200ff0677ac */ /* 0x000eec0008000a00 */
[----:B------:R-:W4:Y:S01]  /*0030*/  S2UR UR37, SR_CgaCtaId ;  /* 0x00000000002579c3 */ /* 0x000f220000008800 */
[----:B------:R-:W-:Y:S02]  /*0040*/  PRMT R171, RZ, 0x7610, R171 ;  /* 0x00007610ffab7816 */ /* 0x000fe400000000ab */
[----:B------:R-:W-:Y:S01]  /*0050*/  ELECT P1, URZ, PT ;  /* 0x0000000000ff782f */ /* 0x000fe20003820000 */
[----:B------:R-:W1:Y:S01]  /*0060*/  LDCU.64 UR46, c[0x0][0x358] ;  /* 0x00006b00ff2e77ac */ /* 0x000e620008000a00 */
[----:B---3--:R-:W-:-:S04]  /*0070*/  UISETP.NE.U32.AND UP0, UPT, UR6, URZ, UPT ;  /* 0x000000ff0600728c */ /* 0x008fc8000bf05070 */
[----:B------:R-:W-:Y:S02]  /*0080*/  UISETP.NE.AND.EX UP0, UPT, UR7, URZ, UPT, UP0 ;  /* 0x000000ff0700728c */ /* 0x000fe4000bf05300 */
[----:B----4-:R-:W-:Y:S02]  /*0090*/  ULOP3.LUT UR5, UR37, 0x1, URZ, 0xc0, !UPT ;  /* 0x0000000125057892 */ /* 0x010fe4000f8ec0ff */
[----:B------:R-:W-:Y:S01]  /*00a0*/  ULOP3.LUT UR4, UR37, 0x1, URZ, 0x3c, !UPT ;  /* 0x0000000125047892 */ /* 0x000fe2000f8e3cff */
[----:B--2---:R-:W-:-:S05]  /*00b0*/  SHF.R.U32.HI R173, RZ, 0x5, R189 ;  /* 0x00000005ffad7819 */ /* 0x004fca00000116bd */
[----:B------:R-:W2:Y:S02]  /*00c0*/  SHFL.IDX PT, R0, R173, RZ, 0x1f ;  /* 0x00001fffad007589 */ /* 0x000ea400000e0000 */
[----:B--2---:R-:W-:Y:S01]  /*00d0*/  R2UR UR10, R0 ;  /* 0x00000000000a72ca */ /* 0x004fe200000e0000 */
[----:B-1----:R-:W-:-:S14]  /*00e0*/  BRA.U UP0, `(.L_x_0) ;  /* 0x00000001002c7547 */ /* 0x002fdc000b800000 */
[----:B------:R-:W1:Y:S02]  /*00f0*/  LDCU.64 UR8, c[0x0][0x888] ;  /* 0x00011100ff0877ac */ /* 0x000e640008000a00 */
[----:B-1----:R-:W-:-:S04]  /*0100*/  UISETP.NE.U32.AND UP0, UPT, UR8, URZ, UPT ;  /* 0x000000ff0800728c */ /* 0x002fc8000bf05070 */
[----:B------:R-:W-:-:S09]  /*0110*/  UISETP.NE.AND.EX UP0, UPT, UR9, URZ, UPT, UP0 ;  /* 0x000000ff0900728c */ /* 0x000fd2000bf05300 */
[----:B------:R-:W-:Y:S05]  /*0120*/  BRA.U !UP0, `(.L_x_1) ;  /* 0x0000000108107547 */ /* 0x000fea000b800000 */
[----:B------:R-:W1:Y:S02]  /*0130*/  LDC.64 R2, c[0x0][0x888] ;  /* 0x00022200ff027b82 */ /* 0x000e640000000a00 */
[----:B-1----:R1:W5:Y:S01]  /*0140*/  LDG.E R81, desc[UR46][R2.64] ;  /* 0x0000002e02517981 */ /* 0x002362000c1e1900 */
[----:B------:R-:W-:Y:S01]  /*0150*/  HFMA2 R171, -RZ, RZ, 0, 5.9604644775390625e-08 ;  /* 0x00000001ffab7431 */ /* 0x000fe200000001ff */
[----:B------:R-:W-:Y:S05]  /*0160*/  BRA `(.L_x_0) ;  /* 0x00000000000c7947 */ /* 0x000fea0003800000 */
.L_x_1:
[----:B------:R-:W1:Y:S01]  /*0170*/  LDCU UR8, c[0x0][0x880] ;  /* 0x00011000ff0877ac */ /* 0x000e620008000800 */
[----:B------:R-:W-:Y:S01]  /*0180*/  HFMA2 R171, -RZ, RZ, 0, 5.9604644775390625e-08 ;  /* 0x00000001ffab7431 */ /* 0x000fe200000001ff */
[----:B-1----:R-:W-:-:S07]  /*0190*/  MOV R81, UR8 ;  /* 0x0000000800517c02 */ /* 0x002fce0008000f00 */
.L_x_0:
[----:B------:R-:W2:Y:S02]  /*01a0*/  LDCU.64 UR8, c[0x0][0x8b0] ;  /* 0x00011600ff0877ac */ /* 0x000ea40008000a00 */
[----:B--2---:R-:W-:-:S04]  /*01b0*/  UISETP.NE.U32.AND UP0, UPT, UR8, URZ, UPT ;  /* 0x000000ff0800728c */ /* 0x004fc8000bf05070 */
[----:B------:R-:W-:-:S09]  /*01c0*/  UISETP.NE.AND.EX UP0, UPT, UR9, URZ, UPT, UP0 ;  /* 0x000000ff0900728c */ /* 0x000fd2000bf05300 */
[----:B------:R-:W-:Y:S05]  /*01d0*/  BRA.U UP0, `(.L_x_2) ;  /* 0x0000000100247547 */ /* 0x000fea000b800000 */
[----:B------:R-:W2:Y:S02]  /*01e0*/  LDCU.64 UR8, c[0x0][0x8a8] ;  /* 0x00011500ff0877ac */ /* 0x000ea40008000a00 */
[----:B--2---:R-:W-:-:S04]  /*01f0*/  UISETP.NE.U32.AND UP0, UPT, UR8, URZ, UPT ;  /* 0x000000ff0800728c */ /* 0x004fc8000bf05070 */
[----:B------:R-:W-:-:S09]  /*0200*/  UISETP.NE.AND.EX UP0, UPT, UR9, URZ, UPT, UP0 ;  /* 0x000000ff0900728c */ /* 0x000fd2000bf05300 */
[----:B------:R-:W-:Y:S05]  /*0210*/  BRA.U !UP0, `(.L_x_3) ;  /* 0x00000001080c7547 */ /* 0x000fea000b800000 */
[----:B------:R-:W2:Y:S02]  /*0220*/  LDC.64 R78, c[0x0][0x8a8] ;  /* 0x00022a00ff4e7b82 */ /* 0x000ea40000000a00 */
[----:B--2---:R2:W5:Y:S01]  /*0230*/  LDG.E R78, desc[UR46][R78.64] ;  /* 0x0000002e4e4e7981 */ /* 0x004562000c1e1900 */
[----:B------:R-:W-:Y:S05]  /*0240*/  BRA `(.L_x_2) ;  /* 0x0000000000087947 */ /* 0x000fea0003800000 */
.L_x_3:
[----:B------:R-:W2:Y:S02]  /*0250*/  LDCU UR8, c[0x0][0x8a0] ;  /* 0x00011400ff0877ac */ /* 0x000ea40008000800 */
[----:B--2---:R-:W-:Y:S02]  /*0260*/  MOV R78, UR8 ;  /* 0x00000008004e7c02 */ /* 0x004fe40008000f00 */
.L_x_2:
[----:B------:R-:W-:Y:S01]  /*0270*/  IMAD.U32 R0, RZ, RZ, UR10 ;  /* 0x0000000aff007e24 */ /* 0x000fe2000f8e00ff */
[----:B------:R-:W-:Y:S04]  /*0280*/  BSSY.RECONVERGENT B0, `(.L_x_4) ;  /* 0x000000c000007945 */ /* 0x000fe80003800200 */
[C---:B------:R-:W-:Y:S02]  /*0290*/  ISETP.NE.OR P2, PT, R0.reuse, 0x1, !P1 ;  /* 0x000000010000780c */ /* 0x040fe40004f45670 */
[----:B------:R-:W-:-:S11]  /*02a0*/  ISETP.NE.OR P0, PT, R0, 0x3, !P1 ;  /* 0x000000030000780c */ /* 0x000fd60004f05670 */
[----:B------:R-:W-:Y:S05]  /*02b0*/  @P2 BRA `(.L_x_5) ;  /* 0x0000000000202947 */ /* 0x000fea0003800000 */
[----:B------:R-:W3:Y:S02]  /*02c0*/  LDCU.64 UR8, c[0x0][0x348] ;  /* 0x00006900ff0877ac */ /* 0x000ee40008000a00 */
[----:B---3--:R-:W-:Y:S02]  /*02d0*/  UIADD3 UR12, UP1, UPT, UR8, 0x80, URZ ;  /* 0x00000080080c7890 */ /* 0x008fe4000ff3e0ff */
[----:B------:R-:W-:Y:S02]  /*02e0*/  UIADD3 UR8, UP0, UPT, UR8, 0x180, URZ ;  /* 0x0000018008087890 */ /* 0x000fe4000ff1e0ff */
[----:B------:R-:W-:Y:S02]  /*02f0*/  UIADD3.X UR13, UPT, UPT, URZ, UR9, URZ, UP1, !UPT ;  /* 0x00000009ff0d7290 */ /* 0x000fe40008ffe4ff */
[----:B------:R-:W-:-:S07]  /*0300*/  UIADD3.X UR9, UPT, UPT, URZ, UR9, URZ, UP0, !UPT ;  /* 0x00000009ff097290 */ /* 0x000fce00087fe4ff */
[----:B------:R3:W-:Y:S02]  /*0310*/  UTMACCTL.PF [UR12] ;  /* 0x000000000c0079b9 */ /* 0x0007e40008040000 */
[----:B------:R3:W-:Y:S02]  /*0320*/  UTMACCTL.PF [UR8] ;  /* 0x00000000080079b9 */ /* 0x0007e40008040000 */
[----:B---3--:R-:W-:Y:S01]  /*0330*/  NOP ;  /* 0x0000000000007918 */ /* 0x008fe20000000000 */
.L_x_5:
[----:B------:R-:W-:Y:S05]  /*0340*/  BSYNC.RECONVERGENT B0 ;  /* 0x0000000000007941 */ /* 0x000fea0003800200 */
.L_x_4:
[----:B------:R-:W-:Y:S04]  /*0350*/  BSSY.RECONVERGENT B0, `(.L_x_6) ;  /* 0x000000a000007945 */ /* 0x000fe80003800200 */
        /* <DEDUP_REMOVED lines=9> */
.L_x_7:
[----:B------:R-:W-:Y:S05]  /*03f0*/  BSYNC.RECONVERGENT B0 ;  /* 0x0000000000007941 */ /* 0x000fea0003800200 */
.L_x_6:
[----:B------:R-:W3:Y:S01]  /*0400*/  LDCU.64 UR8, c[0x0][0x888] ;  /* 0x00011100ff0877ac */ /* 0x000ee20008000a00 */
[----:B------:R-:W-:Y:S02]  /*0410*/  UISETP.EQ.U32.AND UP1, UPT, UR6, URZ, UPT ;  /* 0x000000ff0600728c */ /* 0x000fe4000bf22070 */
[----:B------:R-:W-:Y:S02]  /*0420*/  UPLOP3.LUT UP5, UPT, UPT, UPT, UPT, 0x80, 0x8 ;  /* 0x000000000008789c */ /* 0x000fe40003faf070 */
[----:B---3--:R-:W-:-:S04]  /*0430*/  UISETP.NE.U32.AND UP0, UPT, UR8, URZ, UPT ;  /* 0x000000ff0800728c */ /* 0x008fc8000bf05070 */
[----:B------:R-:W-:-:S04]  /*0440*/  UISETP.NE.AND.EX UP0, UPT, UR9, URZ, UPT, UP0 ;  /* 0x000000ff0900728c */ /* 0x000fc8000bf05300 */
[----:B------:R-:W-:-:S04]  /*0450*/  UISETP.EQ.OR.EX UP2, UPT, UR7, URZ, !UP0, UP1 ;  /* 0x000000ff0700728c */ /* 0x000fc8000c742710 */
[----:B------:R-:W-:-:S05]  /*0460*/  UP2UR UR50, UPR, URZ, 0x4 ;  /* 0x00000004ff327883 */ /* 0x000fca0008000000 */
[----:B------:R-:W-:Y:S07]  /*0470*/  BRA.U !UP2, `(.L_x_8) ;  /* 0x000000010a207547 */ /* 0x000fee000b800000 */
[----:B------:R-:W-:Y:S01]  /*0480*/  UISETP.NE.U32.AND UP2, UPT, UR6, URZ, UPT ;  /* 0x000000ff0600728c */ /* 0x000fe2000bf45070 */
[----:B-----5:R-:W-:Y:S01]  /*0490*/  FSETP.NEU.AND P0, PT, R81, RZ, PT ;  /* 0x000000ff5100720b */ /* 0x020fe20003f0d000 */
[----:B------:R-:W-:Y:S02]  /*04a0*/  USEL UR6, URZ, 0xffffffff, UP0 ;  /* 0xffffffffff067887 */ /* 0x000fe40008000000 */
[----:B------:R-:W-:-:S10]  /*04b0*/  UISETP.NE.AND.EX UP2, UPT, UR7, URZ, UPT, UP2 ;  /* 0x000000ff0700728c */ /* 0x000fd4000bf45320 */
[----:B------:R-:W-:Y:S01]  /*04c0*/  VOTEU.ANY UP1, P0 ;  /* 0x0000000000ff7886 */ /* 0x000fe20000020100 */
[----:B------:R-:W-:-:S04]  /*04d0*/  @!UP2 USEL UR6, URZ, 0xffffffff, UP1 ;  /* 0xffffffffff06a887 */ /* 0x000fc80008800000 */
[----:B------:R-:W-:-:S04]  /*04e0*/  ULOP3.LUT UR6, UR6, 0x1, URZ, 0xc0, !UPT ;  /* 0x0000000106067892 */ /* 0x000fc8000f8ec0ff */
[----:B------:R-:W-:-:S11]  /*04f0*/  UISETP.NE.U32.AND UP5, UPT, UR6, 0x1, UPT ;  /* 0x000000010600788c */ /* 0x000fd6000bfa5070 */
.L_x_8:
[----:B------:R-:W3:Y:S01]  /*0500*/  SHFL.IDX PT, R0, R173, RZ, 0x1f ;  /* 0x00001fffad007589 */ /* 0x000ee200000e0000 */
[----:B------:R-:W-:-:S04]  /*0510*/  UISETP.NE.AND UP1, UPT, UR10, 0x2, UPT ;  /* 0x000000020a00788c */ /* 0x000fc8000bf25270 */
[----:B------:R-:W-:Y:S02]  /*0520*/  UISETP.EQ.AND UP2, UPT, UR5, URZ, !UP1 ;  /* 0x000000ff0500728c */ /* 0x000fe4000cf42270 */
[----:B------:R-:W-:-:S04]  /*0530*/  USEL UR7, URZ, 0x1, UP1 ;  /* 0x00000001ff077887 */ /* 0x000fc80008800000 */
[----:B------:R-:W-:Y:S02]  /*0540*/  PLOP3.LUT P5, PT, P1, PT, UP2, 0x80, 0x8 ;  /* 0x000000000008781c */ /* 0x000fe40000faf028 */
[----:B---3--:R-:W-:-:S13]  /*0550*/  ISETP.NE.AND P0, PT, R0, RZ, PT ;  /* 0x000000ff0000720c */ /* 0x008fda0003f05270 */
[----:B------:R-:W-:Y:S05]  /*0560*/  @P0 BRA `(.L_x_9) ;  /* 0x00000000004c0947 */ /* 0x000fea0003800000 */
[----:B------:R-:W-:Y:S01]  /*0570*/  UMOV UR8, 0x400 ;  /* 0x0000040000087882 */ /* 0x000fe20000000000 */
[----:B------:R-:W-:Y:S01]  /*0580*/  UMOV UR6, 0x1 ;  /* 0x0000000100067882 */ /* 0x000fe20000000000 */
[----:B------:R-:W-:Y:S02]  /*0590*/  ULEA UR8, UR37, UR8, 0x18 ;  /* 0x0000000825087291 */ /* 0x000fe4000f8ec0ff */
[----:B------:R-:W-:-:S04]  /*05a0*/  UIADD3 UR12, UPT, UPT, -UR6, 0x100000, URZ ;  /* 0x00100000060c7890 */ /* 0x000fc8000fffe1ff */
[----:B------:R-:W-:Y:S02]  /*05b0*/  USHF.L.U32 UR13, UR12, 0xb, URZ ;  /* 0x0000000b0c0d7899 */ /* 0x000fe400080006ff */
[----:B------:R-:W-:Y:S01]  /*05c0*/  USHF.L.U32 UR12, UR12, 0x1, URZ ;  /* 0x000000010c0c7899 */ /* 0x000fe200080006ff */
[----:B------:R-:W-:Y:S01]  /*05d0*/  ELECT P0, URZ, PT ;  /* 0x0000000000ff782f */ /* 0x000fe20003800000 */
[----:B------:R-:W3:Y:S10]  /*05e0*/  FENCE.VIEW.ASYNC.S ;  /* 0x00000000000073c6 */ /* 0x000ef40000000000 */
[----:B---3--:R3:W4:Y:S01]  /*05f0*/  SYNCS.EXCH.64 URZ, [UR8], UR12 ;  /* 0x0000000c08ff75b2 */ /* 0x0087220008000100 */
[----:B------:R3:W1:Y:S01]  /*0600*/  SYNCS.EXCH.64 URZ, [UR8+0x28], UR12 ;  /* 0x0000280c08ff75b2 */ /* 0x0006620008000100 */
        /* <DEDUP_REMOVED lines=8> */
[----:B------:R-:W-:Y:S01]  /*0690*/  NOP ;  /* 0x0000000000007918 */ /* 0x000fe20000000000 */
.L_x_9:
[----:B------:R-:W2:Y:S01]  /*06a0*/  SHFL.IDX PT, R0, R173, RZ, 0x1f ;  /* 0x00001fffad007589 */ /* 0x000ea200000e0000 */
[----:B------:R-:W-:Y:S01]  /*06b0*/  NOP ;  /* 0x0000000000007918 */ /* 0x000fe20000000000 */
[----:B--2---:R-:W-:-:S13]  /*06c0*/  ISETP.NE.AND P0, PT, R0, 0x1, PT ;  /* 0x000000010000780c */ /* 0x004fda0003f05270 */
[----:B------:R-:W-:Y:S05]  /*06d0*/  @P0 BRA `(.L_x_10) ;  /* 0x0000000000440947 */ /* 0x000fea0003800000 */
[----:B------:R-:W-:Y:S01]  /*06e0*/  UMOV UR9, 0x400 ;  /* 0x0000040000097882 */ /* 0x000fe20000000000 */
[----:B---3--:R-:W-:Y:S01]  /*06f0*/  UMOV UR8, 0x20 ;  /* 0x0000002000087882 */ /* 0x008fe20000000000 */
[----:B------:R-:W-:Y:S01]  /*0700*/  UMOV UR6, 0x80 ;  /* 0x0000008000067882 */ /* 0x000fe20000000000 */
[----:B------:R-:W-:Y:S02]  /*0710*/  ULEA UR9, UR37, UR9, 0x18 ;  /* 0x0000000925097291 */ /* 0x000fe4000f8ec0ff */
[----:B------:R-:W-:-:S04]  /*0720*/  UIADD3 UR12, UPT, UPT, -UR8, 0x100000, URZ ;  /* 0x00100000080c7890 */ /* 0x000fc8000fffe1ff */
[----:B------:R-:W-:Y:S02]  /*0730*/  USHF.L.U32 UR13, UR12, 0xb, URZ ;  /* 0x0000000b0c0d7899 */ /* 0x000fe400080006ff */
[----:B------:R-:W-:Y:S02]  /*0740*/  USHF.L.U32 UR12, UR12, 0x1, URZ ;  /* 0x000000010c0c7899 */ /* 0x000fe400080006ff */
[----:B------:R-:W-:-:S04]  /*0750*/  UIADD3 UR14, UPT, UPT, -UR6, 0x100000, URZ ;  /* 0x00100000060e7890 */ /* 0x000fc8000fffe1ff */
[----:B------:R-:W-:Y:S02]  /*0760*/  USHF.L.U32 UR15, UR14, 0xb, URZ ;  /* 0x0000000b0e0f7899 */ /* 0x000fe400080006ff */
[----:B------:R-:W-:Y:S01]  /*0770*/  USHF.L.U32 UR14, UR14, 0x1, URZ ;  /* 0x000000010e0e7899 */ /* 0x000fe200080006ff */
[----:B------:R-:W-:Y:S01]  /*0780*/  ELECT P0, URZ, PT ;  /* 0x0000000000ff782f */ /* 0x000fe20003800000 */
[----:B------:R-:W2:Y:S02]  /*0790*/  FENCE.VIEW.ASYNC.S ;  /* 0x00000000000073c6 */ /* 0x000ea40000000000 */
[----:B--2---:R2:W3:Y:S08]  /*07a0*/  SYNCS.EXCH.64 URZ, [UR9+0x50], UR12 ;  /* 0x0000500c09ff75b2 */ /* 0x0044f00008000100 */
[----:B------:R2:W1:Y:S01]  /*07b0*/  SYNCS.EXCH.64 URZ, [UR9+0x60], UR14 ;  /* 0x0000600e09ff75b2 */ /* 0x0004620008000100 */
[----:B------:R2:W1:Y:S01]  /*07c0*/  SYNCS.EXCH.64 URZ, [UR9+0x58], UR12 ;  /* 0x0000580c09ff75b2 */ /* 0x0004620008000100 */
[----:B------:R2:W1:Y:S01]  /*07d0*/  SYNCS.EXCH.64 URZ, [UR9+0x68], UR14 ;  /* 0x0000680e09ff75b2 */ /* 0x0004620008000100 */
[----:B------:R-:W-:Y:S01]  /*07e0*/  NOP ;  /* 0x0000000000007918 */ /* 0x000fe20000000000 */
.L_x_10:
[----:B------:R-:W4:Y:S01]  /*07f0*/  SHFL.IDX PT, R0, R173, RZ, 0x1f ;  /* 0x00001fffad007589 */ /* 0x000f2200000e0000 */
[----:B------:R-:W-:Y:S01]  /*0800*/  NOP ;  /* 0x0000000000007918 */ /* 0x000fe20000000000 */
[----:B----4-:R-:W-:-:S13]  /*0810*/  ISETP.NE.AND P0, PT, R0, 0x3, PT ;  /* 0x000000030000780c */ /* 0x010fda0003f05270 */
[----:B------:R-:W-:Y:S05]  /*0820*/  @P0 BRA `(.L_x_11) ;  /* 0x00000000002c0947 */ /* 0x000fea0003800000 */
[----:B---3--:R-:W-:Y:S01]  /*0830*/  UMOV UR8, 0x400 ;  /* 0x0000040000087882 */ /* 0x008fe20000000000 */
[----:B------:R-:W-:Y:S01]  /*0840*/  UMOV UR6, 0x20 ;  /* 0x0000002000067882 */ /* 0x000fe20000000000 */
[----:B------:R-:W-:Y:S02]  /*0850*/  ULEA UR8, UR37, UR8, 0x18 ;  /* 0x0000000825087291 */ /* 0x000fe4000f8ec0ff */
[----:B--2---:R-:W-:-:S04]  /*0860*/  UIADD3 UR12, UPT, UPT, -UR6, 0x100000, URZ ;  /* 0x00100000060c7890 */ /* 0x004fc8000fffe1ff */
[----:B------:R-:W-:Y:S02]  /*0870*/  USHF.L.U32 UR13, UR12, 0xb, URZ ;  /* 0x0000000b0c0d7899 */ /* 0x000fe400080006ff */
[----:B------:R-:W-:Y:S01]  /*0880*/  USHF.L.U32 UR12, UR12, 0x1, URZ ;  /* 0x000000010c0c7899 */ /* 0x000fe200080006ff */
[----:B------:R-:W-:Y:S01]  /*0890*/  ELECT P0, URZ, PT ;  /* 0x0000000000ff782f */ /* 0x000fe20003800000 */
[----:B------:R-:W2:Y:S10]  /*08a0*/  FENCE.VIEW.ASYNC.S ;  /* 0x00000000000073c6 */ /* 0x000eb40000000000 */
[----:B--2---:R4:W2:Y:S01]  /*08b0*/  SYNCS.EXCH.64 URZ, [UR8+0x70], UR12 ;  /* 0x0000700c08ff75b2 */ /* 0x0048a20008000100 */
[----:B------:R4:W3:Y:S02]  /*08c0*/  SYNCS.EXCH.64 URZ, [UR8+0x78], UR12 ;  /* 0x0000780c08ff75b2 */ /* 0x0008e40008000100 */
[----:B----4-:R-:W-:Y:S01]  /*08d0*/  NOP ;  /* 0x0000000000007918 */ /* 0x010fe20000000000 */
.L_x_11:
[----:B------:R-:W4:Y:S01]  /*08e0*/  SHFL.IDX PT, R0, R173, RZ, 0x1f ;  /* 0x00001fffad007589 */ /* 0x000f2200000e0000 */
[----:B------:R-:W-:Y:S01]  /*08f0*/  NOP ;  /* 0x0000000000007918 */ /* 0x000fe20000000000 */
[----:B----4-:R-:W-:-:S13]  /*0900*/  ISETP.NE.AND P0, PT, R0, 0x4, PT ;  /* 0x000000040000780c */ /* 0x010fda0003f05270 */
[----:B------:R-:W-:Y:S05]  /*0910*/  @P0 BRA `(.L_x_12) ;  /* 0x0000000000480947 */ /* 0x000fea0003800000 */
[----:B--2---:R-:W-:Y:S01]  /*0920*/  UMOV UR9, 0x1e0 ;  /* 0x000001e000097882 */ /* 0x004fe20000000000 */
[----:B---3--:R-:W-:Y:S01]  /*0930*/  UMOV UR8, 0x400 ;  /* 0x0000040000087882 */ /* 0x008fe20000000000 */
[----:B------:R-:W-:Y:S01]  /*0940*/  USEL UR9, UR9, 0x1a0, UP5 ;  /* 0x000001a009097887 */ /* 0x000fe2000a800000 */
        /* <DEDUP_REMOVED lines=10> */
[----:B--2---:R4:W2:Y:S08]  /*09f0*/  SYNCS.EXCH.64 URZ, [UR8+0x80], UR12 ;  /* 0x0000800c08ff75b2 */ /* 0x0048b00008000100 */
[----:B------:R4:W3:Y:S01]  /*0a00*/  SYNCS.EXCH.64 URZ, [UR8+0x90], UR14 ;  /* 0x0000900e08ff75b2 */ /* 0x0008e20008000100 */
[----:B------:R4:W1:Y:S01]  /*0a10*/  SYNCS.EXCH.64 URZ, [UR8+0x88], UR12 ;  /* 0x0000880c08ff75b2 */ /* 0x0008620008000100 */
[----:B------:R4:W1:Y:S02]  /*0a20*/  SYNCS.EXCH.64 URZ, [UR8+0x98], UR14 ;  /* 0x0000980e08ff75b2 */ /* 0x0008640008000100 */
[----:B----4-:R-:W-:Y:S01]  /*0a30*/  NOP ;  /* 0x0000000000007918 */ /* 0x010fe20000000000 */
.L_x_12:
[----:B------:R-:W4:Y:S01]  /*0a40*/  SHFL.IDX PT, R0, R173, RZ, 0x1f ;  /* 0x00001fffad007589 */ /* 0x000f2200000e0000 */
[----:B------:R-:W-:Y:S01]  /*0a50*/  NOP ;  /* 0x0000000000007918 */ /* 0x000fe20000000000 */
[----:B----4-:R-:W-:-:S13]  /*0a60*/  ISETP.NE.AND P0, PT, R0, 0x5, PT ;  /* 0x000000050000780c */ /* 0x010fda0003f05270 */
[----:B------:R-:W-:Y:S05]  /*0a70*/  @P0 BRA `(.L_x_13) ;  /* 0x0000000000540947 */ /* 0x000fea0003800000 */
[----:B--2---:R-:W-:Y:S01]  /*0a80*/  UMOV UR9, 0x400 ;  /* 0x0000040000097882 */ /* 0x004fe20000000000 */
        /* <DEDUP_REMOVED lines=14> */
[----:B------:R4:W1:Y:S01]  /*0b70*/  SYNCS.EXCH.64 URZ, [UR9+0xc8], UR14 ;  /* 0x0000c80e09ff75b2 */ /* 0x0008620008000100 */
[----:B------:R4:W1:Y:S01]  /*0b80*/  SYNCS.EXCH.64 URZ, [UR9+0xb0], UR12 ;  /* 0x0000b00c09ff75b2 */ /* 0x0008620008000100 */
[----:B------:R4:W1:Y:S01]  /*0b90*/  SYNCS.EXCH.64 URZ, [UR9+0xd0], UR14 ;  /* 0x0000d00e09ff75b2 */ /* 0x0008620008000100 */
[----:B------:R4:W1:Y:S01]  /*0ba0*/  SYNCS.EXCH.64 URZ, [UR9+0xb8], UR12 ;  /* 0x0000b80c09ff75b2 */ /* 0x0008620008000100 */
[----:B------:R4:W1:Y:S02]  /*0bb0*/  SYNCS.EXCH.64 URZ, [UR9+0xd8], UR14 ;  /* 0x0000d80e09ff75b2 */ /* 0x0008640008000100 */
[----:B----4-:R-:W-:Y:S01]  /*0bc0*/  NOP ;  /* 0x0000000000007918 */ /* 0x010fe20000000000 */
.L_x_13:
[----:B------:R-:W4:Y:S01]  /*0bd0*/  SHFL.IDX PT, R0, R173, RZ, 0x1f ;  /* 0x00001fffad007589 */ /* 0x000f2200000e0000 */
[----:B------:R-:W-:Y:S01]  /*0be0*/  ISETP.NE.OR P1, PT, RZ, UR10, !P1 ;  /* 0x0000000aff007c0c */ /* 0x000fe2000cf25670 */
        /* <DEDUP_REMOVED lines=12> */
[----:B------:R4:W3:Y:S01]  /*0cb0*/  SYNCS.EXCH.64 URZ, [UR8+0xf0], UR12 ;  /* 0x0000f00c08ff75b2 */ /* 0x0008e20008000100 */
[----:B------:R4:W1:Y:S01]  /*0cc0*/  SYNCS.EXCH.64 URZ, [UR8+0xe8], UR12 ;  /* 0x0000e80c08ff75b2 */ /* 0x0008620008000100 */
[----:B------:R4:W1:Y:S02]  /*0cd0*/  SYNCS.EXCH.64 URZ, [UR8+0xf8], UR12 ;  /* 0x0000f80c08ff75b2 */ /* 0x0008640008000100 */
[----:B----4-:R-:W-:Y:S01]  /*0ce0*/  NOP ;  /* 0x0000000000007918 */ /* 0x010fe20000000000 */
.L_x_14:
[----:B------:R-:W-:Y:S01]  /*0cf0*/  VOTEU.ALL UP1, P1 ;  /* 0x0000000000ff7886 */ /* 0x000fe20000820000 */
[----:B---3--:R-:W3:Y:S01]  /*0d00*/  LDCU UR8, c[0x0][0x36c] ;  /* 0x00006d80ff0877ac */ /* 0x008ee20008000800 */
[----:B------:R-:W-:Y:S01]  /*0d10*/  NOP ;  /* 0x0000000000007918 */ /* 0x000fe20000000000 */
[----:B------:R-:W-:Y:S01]  /*0d20*/  LOP3.LUT R10, R189, 0x1f, RZ, 0xc0, !PT ;  /* 0x0000001fbd0a7812 */ /* 0x000fe200078ec0ff */
[----:B--2---:R-:W-:Y:S01]  /*0d30*/  UMOV UR12, 0x20 ;  /* 0x00000020000c7882 */ /* 0x004fe20000000000 */
[----:B------:R-:W-:Y:S01]  /*0d40*/  @!UP1 UMOV UR6, 0x400 ;  /* 0x0000040000069882 */ /* 0x000fe20000000000 */
[----:B------:R-:W-:-:S04]  /*0d50*/  @!UP1 UIADD3 UR12, UPT, UPT, -UR12, 0x100000, URZ ;  /* 0x001000000c0c9890 */ /* 0x000fc8000fffe1ff */
[----:B------:R-:W-:Y:S02]  /*0d60*/  @!UP1 USHF.L.U32 UR13, UR12, 0xb, URZ ;  /* 0x0000000b0c0d9899 */ /* 0x000fe400080006ff */
[----:B------:R-:W-:Y:S02]  /*0d70*/  @!UP1 USHF.L.U32 UR12, UR12, 0x1, URZ ;  /* 0x000000010c0c9899 */ /* 0x000fe400080006ff */
[----:B------:R-:W-:Y:S01]  /*0d80*/  @!UP1 ULEA UR6, UR37, UR6, 0x18 ;  /* 0x0000000625069291 */ /* 0x000fe2000f8ec0ff */
[----:B------:R-:W-:Y:S01]  /*0d90*/  VOTEU.ALL UP1, P1 ;  /* 0x0000000000ff7886 */ /* 0x000fe20000820000 */
[----:B------:R-:W-:Y:S01]  /*0da0*/  UISETP.NE.AND UP4, UPT, UR10, URZ, UPT ;  /* 0x000000ff0a00728c */ /* 0x000fe2000bf85270 */
[----:B------:R-:W2:Y:S09]  /*0db0*/  FENCE.VIEW.ASYNC.S ;  /* 0x00000000000073c6 */ /* 0x000eb20000000000 */
[----:B--2---:R2:W4:Y:S01]  /*0dc0*/  @!UP1 SYNCS.EXCH.64 URZ, [UR6+0x100], UR12 ;  /* 0x0001000c06ff95b2 */ /* 0x0045220008000100 */
[----:B---3--:R-:W-:-:S09]  /*0dd0*/  UISETP.EQ.U32.AND UP1, UPT, UR8, 0x1, UPT ;  /* 0x000000010800788c */ /* 0x008fd2000bf22070 */
[----:B------:R-:W-:Y:S05]  /*0de0*/  BRA.U !UP1, `(.L_x_15) ;  /* 0x0000000109087547 */ /* 0x000fea000b800000 */
[----:B-1--4-:R-:W-:Y:S01]  /*0df0*/  UCGABAR_ARV ;  /* 0x00000000000079c7 */ /* 0x012fe20008000000 */
[----:B------:R-:W-:Y:S05]  /*0e00*/  BRA `(.L_x_16) ;  /* 0x0000000000047947 */ /* 0x000fea0003800000 */
.L_x_15:
[----:B-1--4-:R-:W-:Y:S01]  /*0e10*/  NOP ;  /* 0x0000000000007918 */ /* 0x012fe20000000000 */
.L_x_16:
[----:B------:R-:W1:Y:S01]  /*0e20*/  S2R R20, SR_CTAID.Y ;  /* 0x0000000000147919 */ /* 0x000e620000002600 */
[----:B------:R-:W-:-:S05]  /*0e30*/  CS2R.32 R170, SR_CgaSize ;  /* 0x0000000000aa7805 */ /* 0x000fca0000008a00 */
[----:B------:R-:W-:-:S05]  /*0e40*/  IMAD R170, R170, -0xa0, RZ ;  /* 0xffffff60aaaa7824 */ /* 0x000fca00078e02ff */
[----:B--2---:R-:W-:-:S14]  /*0e50*/  R2UR UR6, R170 ;  /* 0x00000000aa0672ca */ /* 0x004fdc00000e0000 */
[----:B------:R-:W2:Y:S01]  /*0e60*/  LDCU UR6, c[0x0][UR6+0x2b4] ;  /* 0x00005680060677ac */ /* 0x000ea20008000800 */
[----:B------:R-:W-:-:S05]  /*0e70*/  CS2R.32 R0, SR_CgaSize ;  /* 0x0000000000007805 */ /* 0x000fca0000008a00 */
[----:B------:R-:W-:-:S06]  /*0e80*/  IMAD R0, R0, -0xa0, RZ ;  /* 0xffffff6000007824 */ /* 0x000fcc00078e02ff */
[----:B------:R-:W3:Y:S01]  /*0e90*/  LDC R0, c[0x0][R0+0x2a4] ;  /* 0x0000a90000007b82 */ /* 0x000ee20000000800 */
[----:B------:R-:W-:Y:S01]  /*0ea0*/  PRMT R8, RZ, 0x7610, R8 ;  /* 0x00007610ff087816 */ /* 0x000fe20000000008 */
[----:B------:R-:W4:Y:S01]  /*0eb0*/  S2R R11, SR_CTAID.X ;  /* 0x00000000000b7919 */ /* 0x000f220000002500 */
[----:B------:R-:W-:-:S05]  /*0ec0*/  CS2R.32 R170, SR_CgaSize ;  /* 0x0000000000aa7805 */ /* 0x000fca0000008a00 */
[----:B------:R-:W-:-:S05]  /*0ed0*/  IMAD R170, R170, -0xa0, RZ ;  /* 0xffffff60aaaa7824 */ /* 0x000fca00078e02ff */
[----:B------:R-:W-:-:S14]  /*0ee0*/  R2UR UR8, R170 ;  /* 0x00000000aa0872ca */ /* 0x000fdc00000e0000 */
[----:B------:R-:W3:Y:S01]  /*0ef0*/  LDCU UR8, c[0x0][UR8+0x2b0] ;  /* 0x00005600080877ac */ /* 0x000ee20008000800 */
[----:B------:R-:W-:Y:S01]  /*0f00*/  UISETP.NE.AND UP2, UPT, UR10, 0x2, UPT ;  /* 0x000000020a00788c */ /* 0x000fe2000bf45270 */
[----:B------:R-:W2:Y:S01]  /*0f10*/  LDC R9, c[0x0][0xb24] ;  /* 0x0002c900ff097b82 */ /* 0x000ea20000000800 */
[----:B------:R-:W-:-:S05]  /*0f20*/  CS2R.32 R2, SR_CgaSize ;  /* 0x0000000000027805 */ /* 0x000fca0000008a00 */
[----:B------:R-:W-:-:S06]  /*0f30*/  IMAD R2, R2, -0xa0, RZ ;  /* 0xffffff6002027824 */ /* 0x000fcc00078e02ff */
[----:B------:R-:W3:Y:S08]  /*0f40*/  LDC R2, c[0x0][R2+0x2a0] ;  /* 0x0000a80002027b82 */ /* 0x000ef00000000800 */
[----:B------:R-:W3:Y:S01]  /*0f50*/  LDC R72, c[0x0][0xb24] ;  /* 0x0002c900ff487b82 */ /* 0x000ee20000000800 */
[----:B-1----:R-:W-:-:S07]  /*0f60*/  I2FP.F32.U32 R3, R20 ;  /* 0x0000001400037245 */ /* 0x002fce0000201000 */
[----:B------:R-:W1:Y:S01]  /*0f70*/  S2UR UR36, SR_CTAID.Z ;  /* 0x00000000002479c3 */ /* 0x000e620000002700 */
[----:B--2---:R-:W-:Y:S01]  /*0f80*/  ISETP.GE.AND P0, PT, R9, 0x1, PT ;  /* 0x000000010900780c */ /* 0x004fe20003f06270 */
[----:B----4-:R-:W-:Y:S01]  /*0f90*/  IMAD.MOV.U32 R21, RZ, RZ, R11 ;  /* 0x000000ffff157224 */ /* 0x010fe200078e000b */
[----:B------:R-:W-:Y:S01]  /*0fa0*/  I2FP.F32.U32 R4, R11 ;  /* 0x0000000b00047245 */ /* 0x000fe20000201000 */
[----:B------:R-:W-:Y:S01]  /*0fb0*/  FMUL R3, R3, UR6 ;  /* 0x0000000603037c20 */ /* 0x000fe20008400000 */
[----:B------:R-:W2:Y:S03]  /*0fc0*/  LDCU UR6, c[0x0][0xb30] ;  /* 0x00016600ff0677ac */ /* 0x000ea60008000800 */
[----:B---3--:R-:W-:Y:S01]  /*0fd0*/  FMUL R4, R4, UR8 ;  /* 0x0000000804047c20 */ /* 0x008fe20008400000 */
[----:B------:R-:W3:Y:S08]  /*0fe0*/  F2I.U32.TRUNC.NTZ R147, R3 ;  /* 0x0000000300937305 */ /* 0x000ef0000020f000 */
[----:B------:R-:W4:Y:S01]  /*0ff0*/  F2I.U32.TRUNC.NTZ R170, R4 ;  /* 0x0000000400aa7305 */ /* 0x000f22000020f000 */
[----:B--2---:R-:W-:Y:S01]  /*1000*/  UISETP.NE.AND UP3, UPT, UR6, 0x1, UPT ;  /* 0x000000010600788c */ /* 0x004fe2000bf65270 */
[----:B---3--:R-:W-:-:S05]  /*1010*/  IADD3 R147, PT, PT, -R147, RZ, RZ ;  /* 0x000000ff93937210 */ /* 0x008fca0007ffe1ff */
[----:B------:R-:W-:Y:S01]  /*1020*/  IMAD R147, R0, R147, R20 ;  /* 0x0000009300937224 */ /* 0x000fe200078e0214 */
[----:B------:R-:W-:Y:S01]  /*1030*/  PRMT R0, RZ, 0x7610, R0 ;  /* 0x00007610ff007816 */ /* 0x000fe20000000000 */
[----:B----4-:R-:W-:-:S04]  /*1040*/  IMAD.MOV R170, RZ, RZ, -R170 ;  /* 0x000000ffffaa7224 */ /* 0x010fc800078e0aaa */
[----:B------:R-:W-:Y:S01]  /*1050*/  IMAD R170, R2, R170, R11 ;  /* 0x000000aa02aa7224 */ /* 0x000fe200078e020b */
[----:B-1----:R-:W-:Y:S06]  /*1060*/  BRA.U UP4, `(.L_x_17) ;  /* 0x0000000104247547 */ /* 0x002fec000b800000 */
[----:B------:R-:W-:Y:S01]  /*1070*/  ISETP.NE.AND P1, PT, R147, RZ, PT ;  /* 0x000000ff9300720c */ /* 0x000fe20003f25270 */
[----:B------:R-:W-:Y:S01]  /*1080*/  IMAD.MOV.U32 R0, RZ, RZ, 0x3 ;  /* 0x00000003ff007424 */ /* 0x000fe200078e00ff */
[C---:B------:R-:W-:Y:S02]  /*1090*/  LOP3.LUT R3, R170.reuse, 0xfffffffe, RZ, 0xc0, !PT ;  /* 0xfffffffeaa037812 */ /* 0x040fe400078ec0ff */
[----:B------:R-:W-:Y:S02]  /*10a0*/  ISETP.LT.U32.OR P1, PT, R170, 0x2, !P1 ;  /* 0x00000002aa00780c */ /* 0x000fe40004f21470 */
[----:B------:R-:W-:Y:S02]  /*10b0*/  SHF.L.U32 R0, R0, R3, RZ ;  /* 0x0000000300007219 */ /* 0x000fe400000006ff */
[----:B------:R-:W-:Y:S02]  /*10c0*/  SEL R5, RZ, 0x1, !P1 ;  /* 0x00000001ff057807 */ /* 0x000fe40004800000 */
[----:B------:R-:W-:-:S05]  /*10d0*/  SEL R2, RZ, 0x2, !P1 ;  /* 0x00000002ff027807 */ /* 0x000fca0004800000 */
[----:B------:R-:W-:-:S05]  /*10e0*/  IMAD.IADD R2, R5, 0x1, R2 ;  /* 0x0000000105027824 */ /* 0x000fca00078e0202 */
[----:B------:R-:W-:Y:S02]  /*10f0*/  PRMT R8, R2, 0x7610, R8 ;  /* 0x0000761002087816 */ /* 0x000fe40000000008 */
.L_x_17:
[----:B------:R-:W-:Y:S05]  /*1100*/  @!P0 BRA `(.L_x_18) ;  /* 0x0000000000b88947 */ /* 0x000fea0003800000 */
[----:B------:R-:W1:Y:S01]  /*1110*/  LDC.64 R4, c[0x0][0xb18] ;  /* 0x0002c600ff047b82 */ /* 0x000e620000000a00 */
[----:B------:R-:W-:-:S07]  /*1120*/  ISETP.NE.AND P0, PT, R9, 0x1, PT ;  /* 0x000000010900780c */ /* 0x000fce0003f05270 */
[----:B------:R-:W2:Y:S08]  /*1130*/  LDC R14, c[0x0][0xb0c] ;  /* 0x0002c300ff0e7b82 */ /* 0x000eb00000000800 */
[----:B------:R-:W3:Y:S08]  /*1140*/  LDC R13, c[0x0][0x370] ;  /* 0x0000dc00ff0d7b82 */ /* 0x000ef00000000800 */
[----:B------:R-:W4:Y:S01]  /*1150*/  LDC R16, c[0x0][0x374] ;  /* 0x0000dd00ff107b82 */ /* 0x000f220000000800 */
[----:B-1----:R-:W-:-:S07]  /*1160*/  ISETP.NE.AND P1, PT, R4, 0x1, PT ;  /* 0x000000010400780c */ /* 0x002fce0003f25270 */
[----:B------:R-:W3:Y:S01]  /*1170*/  LDC.64 R6, c[0x0][0xb10] ;  /* 0x0002c400ff067b82 */ /* 0x000ee20000000a00 */
[----:B--2---:R-:W-:-:S07]  /*1180*/  ISETP.NE.AND P2, PT, R14, 0x1, PT ;  /* 0x000000010e00780c */ /* 0x004fce0003f45270 */
[----:B------:R-:W1:Y:S08]  /*1190*/  LDC R12, c[0x0][0xb20] ;  /* 0x0002c800ff0c7b82 */ /* 0x000e700000000800 */
[----:B------:R-:W2:Y:S01]  /*11a0*/  LDC.64 R2, c[0x0][0xb28] ;  /* 0x0002ca00ff027b82 */ /* 0x000ea20000000a00 */
[----:B----4-:R-:W-:-:S04]  /*11b0*/  IMAD.HI.U32 R15, R16, R5, RZ ;  /* 0x00000005100f7227 */ /* 0x010fc800078e00ff */
[----:B------:R-:W-:-:S04]  /*11c0*/  IMAD.HI.U32 R5, R20, R5, RZ ;  /* 0x0000000514057227 */ /* 0x000fc800078e00ff */
[----:B---3--:R-:W-:-:S04]  /*11d0*/  IMAD.HI.U32 R18, R13, R6, RZ ;  /* 0x000000060d127227 */ /* 0x008fc800078e00ff */
[C---:B------:R-:W-:Y:S01]  /*11e0*/  IMAD.HI.U32 R22, R11.reuse, R6, RZ ;  /* 0x000000060b167227 */ /* 0x040fe200078e00ff */
[-C--:B------:R-:W-:Y:S02]  /*11f0*/  @P2 SHF.R.U32.HI R13, RZ, R7.reuse, R18 ;  /* 0x00000007ff0d2219 */ /* 0x080fe40000011612 */
[-C--:B-1----:R-:W-:Y:S02]  /*1200*/  @P1 SHF.R.U32.HI R16, RZ, R12.reuse, R15 ;  /* 0x0000000cff101219 */ /* 0x082fe4000001160f */
[----:B------:R-:W-:Y:S02]  /*1210*/  SHF.R.U32.HI R5, RZ, R12, R5 ;  /* 0x0000000cff057219 */ /* 0x000fe40000011605 */
[----:B------:R-:W-:Y:S02]  /*1220*/  SHF.R.U32.HI R22, RZ, R7, R22 ;  /* 0x00000007ff167219 */ /* 0x000fe40000011616 */
[----:B------:R-:W-:Y:S01]  /*1230*/  SEL R5, R20, R5, !P1 ;  /* 0x0000000514057207 */ /* 0x000fe20004800000 */
[----:B--2---:R-:W-:Y:S01]  /*1240*/  IMAD.HI.U32 R18, R16, R2, RZ ;  /* 0x0000000210127227 */ /* 0x004fe200078e00ff */
[----:B------:R-:W-:-:S02]  /*1250*/  SEL R21, R11, R22, !P2 ;  /* 0x000000160b157207 */ /* 0x000fc40005000000 */
[----:B------:R-:W-:Y:S01]  /*1260*/  IADD3 R7, PT, PT, -R5, RZ, RZ ;  /* 0x000000ff05077210 */ /* 0x000fe20007ffe1ff */
[----:B------:R-:W-:Y:S01]  /*1270*/  IMAD.HI.U32 R6, R13, R2, RZ ;  /* 0x000000020d067227 */ /* 0x000fe200078e00ff */
[----:B------:R-:W-:-:S03]  /*1280*/  @P0 SHF.R.U32.HI R16, RZ, R3, R18 ;  /* 0x00000003ff100219 */ /* 0x000fc60000011612 */
[----:B------:R-:W-:Y:S01]  /*1290*/  IMAD R7, R4, R7, R20 ;  /* 0x0000000704077224 */ /* 0x000fe200078e0214 */
[----:B------:R-:W-:Y:S01]  /*12a0*/  @P0 SHF.R.U32.HI R13, RZ, R3, R6 ;  /* 0x00000003ff0d0219 */ /* 0x000fe20000011606 */
[----:B------:R-:W-:-:S04]  /*12b0*/  IMAD R16, R16, R9, RZ ;  /* 0x0000000910107224 */ /* 0x000fc800078e02ff */
[----:B------:R-:W-:Y:S01]  /*12c0*/  IMAD R6, R13, R9, RZ ;  /* 0x000000090d067224 */ /* 0x000fe200078e02ff */
[----:B------:R-:W-:-:S04]  /*12d0*/  ISETP.GE.AND P1, PT, R5, R16, PT ;  /* 0x000000100500720c */ /* 0x000fc80003f26270 */
[----:B------:R-:W-:Y:S01]  /*12e0*/  ISETP.GE.OR P1, PT, R21, R6, P1 ;  /* 0x000000061500720c */ /* 0x000fe20000f26670 */
[----:B------:R-:W-:-:S05]  /*12f0*/  IMAD.HI.U32 R6, R5, R2, RZ ;  /* 0x0000000205067227 */ /* 0x000fca00078e00ff */
[----:B------:R-:W-:-:S04]  /*1300*/  SHF.R.U32.HI R6, RZ, R3, R6 ;  /* 0x00000003ff067219 */ /* 0x000fc80000011606 */
[----:B------:R-:W-:-:S03]  /*1310*/  SEL R6, R5, R6, !P0 ;  /* 0x0000000605067207 */ /* 0x000fc60004000000 */
[----:B------:R-:W-:Y:S01]  /*1320*/  @!P1 IMAD.HI.U32 R12, R21, R2, RZ ;  /* 0x00000002150c9227 */ /* 0x000fe200078e00ff */
[----:B------:R-:W-:-:S04]  /*1330*/  IADD3 R2, PT, PT, -R6, RZ, RZ ;  /* 0x000000ff06027210 */ /* 0x000fc80007ffe1ff */
[----:B------:R-:W-:Y:S01]  /*1340*/  @!P1 SHF.R.U32.HI R12, RZ, R3, R12 ;  /* 0x00000003ff0c9219 */ /* 0x000fe2000001160c */
[----:B------:R-:W-:-:S03]  /*1350*/  IMAD R2, R9, R2, R5 ;  /* 0x0000000209027224 */ /* 0x000fc600078e0205 */
[----:B------:R-:W-:-:S05]  /*1360*/  @!P1 SEL R3, R21, R12, !P0 ;  /* 0x0000000c15039207 */ /* 0x000fca0004000000 */
[--C-:B------:R-:W-:Y:S02]  /*1370*/  @!P1 IMAD.IADD R6, R6, 0x1, -R3.reuse ;  /* 0x0000000106069824 */ /* 0x100fe400078e0a03 */
[----:B------:R-:W-:Y:S01]  /*1380*/  @!P1 IMAD R3, R2, R13, R3 ;  /* 0x0000000d02039224 */ /* 0x000fe200078e0203 */
[----:B------:R-:W-:Y:S01]  /*1390*/  IADD3 R2, PT, PT, -R21, RZ, RZ ;  /* 0x000000ff15027210 */ /* 0x000fe20007ffe1ff */
[----:B------:R-:W-:Y:S02]  /*13a0*/  @!P1 IMAD R5, R6, R9, R21 ;  /* 0x0000000906059224 */ /* 0x000fe400078e0215 */
[----:B------:R-:W-:Y:S02]  /*13b0*/  @!P1 IMAD.MOV.U32 R21, RZ, RZ, R3 ;  /* 0x000000ffff159224 */ /* 0x000fe400078e0003 */
[----:B------:R-:W-:Y:S02]  /*13c0*/  IMAD R2, R14, R2, R11 ;  /* 0x000000020e027224 */ /* 0x000fe400078e020b */
[----:B------:R-:W-:-:S02]  /*13d0*/  IMAD R20, R5, R4, R7 ;  /* 0x0000000405147224 */ /* 0x000fc400078e0207 */
[----:B------:R-:W-:Y:S02]  /*13e0*/  IMAD R21, R21, R14, R2 ;  /* 0x0000000e15157224 */ /* 0x000fe400078e0202 */
.L_x_18:
[----:B------:R-:W-:Y:S05]  /*13f0*/  BRA.U UP3, `(.L_x_19) ;  /* 0x0000000103407547 */ /* 0x000fea000b800000 */
[----:B------:R-:W1:Y:S08]  /*1400*/  LDC.64 R4, c[0x0][0xb10] ;  /* 0x0002c400ff047b82 */ /* 0x000e700000000a00 */
[----:B------:R-:W2:Y:S08]  /*1410*/  LDC.64 R2, c[0x0][0xb18] ;  /* 0x0002c600ff027b82 */ /* 0x000eb00000000a00 */
[----:B------:R-:W3:Y:S08]  /*1420*/  LDC R6, c[0x0][0xb20] ;  /* 0x0002c800ff067b82 */ /* 0x000ef00000000800 */
[----:B------:R-:W4:Y:S01]  /*1430*/  LDC R12, c[0x0][0xb0c] ;  /* 0x0002c300ff0c7b82 */ /* 0x000f220000000800 */
[----:B-1----:R-:W-:-:S05]  /*1440*/  IMAD.HI.U32 R4, R21, R4, RZ ;  /* 0x0000000415047227 */ /* 0x002fca00078e00ff */
[----:B------:R-:W-:Y:S01]  /*1450*/  SHF.R.U32.HI R4, RZ, R5, R4 ;  /* 0x00000005ff047219 */ /* 0x000fe20000011604 */
[----:B--2---:R-:W-:Y:S01]  /*1460*/  IMAD.HI.U32 R3, R20, R3, RZ ;  /* 0x0000000314037227 */ /* 0x004fe200078e00ff */
[----:B------:R-:W-:-:S04]  /*1470*/  ISETP.NE.AND P0, PT, R2, 0x1, PT ;  /* 0x000000010200780c */ /* 0x000fc80003f05270 */
[----:B---3--:R-:W-:-:S04]  /*1480*/  SHF.R.U32.HI R3, RZ, R6, R3 ;  /* 0x00000006ff037219 */ /* 0x008fc80000011603 */
[----:B------:R-:W-:Y:S02]  /*1490*/  SEL R3, R20, R3, !P0 ;  /* 0x0000000314037207 */ /* 0x000fe40004000000 */
[----:B----4-:R-:W-:-:S04]  /*14a0*/  ISETP.NE.AND P1, PT, R12, 0x1, PT ;  /* 0x000000010c00780c */ /* 0x010fc80003f25270 */
[----:B------:R-:W-:-:S05]  /*14b0*/  SEL R6, R21, R4, !P1 ;  /* 0x0000000415067207 */ /* 0x000fca0004800000 */
[----:B------:R-:W-:Y:S02]  /*14c0*/  IMAD.IADD R4, R3, 0x1, -R6 ;  /* 0x0000000103047824 */ /* 0x000fe400078e0a06 */
[----:B------:R-:W-:Y:S02]  /*14d0*/  IMAD.IADD R3, R6, 0x1, -R3 ;  /* 0x0000000106037824 */ /* 0x000fe400078e0a03 */
[----:B------:R-:W-:Y:S02]  /*14e0*/  IMAD R21, R4, R12, R21 ;  /* 0x0000000c04157224 */ /* 0x000fe400078e0215 */
[----:B------:R-:W-:Y:S02]  /*14f0*/  IMAD R20, R3, R2, R20 ;  /* 0x0000000203147224 */ /* 0x000fe400078e0214 */
.L_x_19:
[----:B------:R-:W-:Y:S05]  /*1500*/  BRA.U !UP1, `(.L_x_20) ;  /* 0x00000001090c7547 */ /* 0x000fea000b800000 */
[----:B------:R-:W-:Y:S01]  /*1510*/  UCGABAR_WAIT ;  /* 0x0000000000007dc7 */ /* 0x000fe20008000000 */
[----:B------:R-:W-:Y:S01]  /*1520*/  CCTL.IVALL ;  /* 0x00000000ff00798f */ /* 0x000fe20002000000 */
[----:B------:R-:W-:Y:S05]  /*1530*/  BRA `(.L_x_21) ;  /* 0x0000000000047947 */ /* 0x000fea0003800000 */
.L_x_20:
[----:B------:R-:W-:Y:S06]  /*1540*/  BAR.SYNC.DEFER_BLOCKING 0x0 ;  /* 0x0000000000007b1d */ /* 0x000fec0000010000 */
.L_x_21:
[----:B------:R-:W-:Y:S05]  /*1550*/  BRA.U UP2, `(.L_x_22) ;  /* 0x0000001102d87547 */ /* 0x000fea000b800000 */
[----:B------:R-:W1:Y:S01]  /*1560*/  LDCU UR15, c[0x0][0x38c] ;  /* 0x00007180ff0f77ac */ /* 0x000e620008000800 */
[----:B------:R-:W2:Y:S01]  /*1570*/  LDC R9, c[0x0][0x370] ;  /* 0x0000dc00ff097b82 */ /* 0x000ea20000000800 */
[C---:B------:R-:W-:Y:S01]  /*1580*/  IMAD.SHL.U32 R17, R11.reuse, 0x40, RZ ;  /* 0x000000400b117824 */ /* 0x040fe200078e00ff */
[----:B------:R-:W-:Y:S01]  /*1590*/  PLOP3.LUT P1, PT, PT, PT, UP5, 0x80, 0x8 ;  /* 0x000000000008781c */ /* 0x000fe20003f2f058 */
[----:B------:R-:W-:Y:S01]  /*15a0*/  UISETP.NE.AND UP1, UPT, UR10, URZ, UPT ;  /* 0x000000ff0a00728c */ /* 0x000fe2000bf25270 */
[----:B------:R-:W-:Y:S01]  /*15b0*/  ISETP.NE.AND P4, PT, R10, RZ, P5 ;  /* 0x000000ff0a00720c */ /* 0x000fe20002f85270 */
[----:B------:R-:W-:Y:S01]  /*15c0*/  IMAD.SHL.U32 R16, R11, 0x80, RZ ;  /* 0x000000800b107824 */ /* 0x000fe200078e00ff */
[----:B------:R-:W-:Y:S01]  /*15d0*/  PLOP3.LUT P1, PT, P1, PT, PT, 0x8, 0x80 ;  /* 0x000000000080781c */ /* 0x000fe20000f2e170 */
[----:B------:R-:W-:Y:S01]  /*15e0*/  IMAD.MOV.U32 R15, RZ, RZ, 0x1 ;  /* 0x00000001ff0f7424 */ /* 0x000fe200078e00ff */
[----:B------:R-:W3:Y:S01]  /*15f0*/  LDC R0, c[0x0][0x374] ;  /* 0x0000dd00ff007b82 */ /* 0x000ee20000000800 */
[----:B------:R-:W-:Y:S01]  /*1600*/  IMAD.MOV.U32 R14, RZ, RZ, RZ ;  /* 0x000000ffff0e7224 */ /* 0x000fe200078e00ff */
[----:B------:R-:W-:Y:S01]  /*1610*/  CS2R R12, SRZ ;  /* 0x00000000000c7805 */ /* 0x000fe2000001ff00 */
[----:B------:R-:W-:Y:S01]  /*1620*/  IMAD.MOV.U32 R10, RZ, RZ, 0x1 ;  /* 0x00000001ff0a7424 */ /* 0x000fe200078e00ff */
[----:B------:R-:W-:Y:S01]  /*1630*/  LOP3.LUT R17, R17, 0x40, RZ, 0xc0, !PT ;  /* 0x0000004011117812 */ /* 0x000fe200078ec0ff */
[----:B------:R-:W4:Y:S01]  /*1640*/  LDCU.64 UR24, c[0x0][0x348] ;  /* 0x00006900ff1877ac */ /* 0x000f220008000a00 */
[----:B-1----:R-:W-:-:S02]  /*1650*/  UIADD3 UR4, UPT, UPT, UR15, 0x7f, URZ ;  /* 0x0000007f0f047890 */ /* 0x002fc4000fffe0ff */
[----:B------:R-:W-:Y:S02]  /*1660*/  USEL UR7, UR7, 0x2, UP1 ;  /* 0x0000000207077887 */ /* 0x000fe40008800000 */
[----:B------:R-:W-:Y:S01]  /*1670*/  USHF.R.S32.HI UR22, URZ, 0x1f, UR4 ;  /* 0x0000001fff167899 */ /* 0x000fe20008011404 */
[----:B------:R-:W-:-:S03]  /*1680*/  UMOV UR13, URZ ;  /* 0x000000ff000d7c82 */ /* 0x000fc60008000000 */
[----:B------:R-:W-:Y:S02]  /*1690*/  ULEA.HI UR22, UR22, UR4, URZ, 0x7 ;  /* 0x0000000416167291 */ /* 0x000fe4000f8f38ff */
[----:B------:R-:W-:Y:S02]  /*16a0*/  UIADD3 UR4, UPT, UPT, UR15, -0x1, URZ ;  /* 0xffffffff0f047890 */ /* 0x000fe4000fffe0ff */
[----:B------:R-:W-:Y:S02]  /*16b0*/  USHF.R.S32.HI UR22, URZ, 0x7, UR22 ;  /* 0x00000007ff167899 */ /* 0x000fe40008011416 */
[----:B------:R-:W-:Y:S02]  /*16c0*/  UISETP.GE.U32.AND UP2, UPT, UR4, -0xff, UPT ;  /* 0xffffff010400788c */ /* 0x000fe4000bf46070 */
[----:B------:R-:W-:Y:S02]  /*16d0*/  UISETP.LT.U32.AND UP0, UPT, UR22, 0x5, UPT ;  /* 0x000000051600788c */ /* 0x000fe4000bf01070 */
[----:B------:R-:W-:-:S02]  /*16e0*/  UIADD3 UR15, UPT, UPT, UR15, 0xfe, URZ ;  /* 0x000000fe0f0f7890 */ /* 0x000fc4000fffe0ff */
[----:B------:R-:W-:-:S04]  /*16f0*/  USEL UR21, UR22, 0x5, UP0 ;  /* 0x0000000516157887 */ /* 0x000fc80008000000 */
[----:B------:R-:W-:Y:S02]  /*1700*/  UIADD3 UR6, UPT, UPT, UR21, -0x1, URZ ;  /* 0xffffffff15067890 */ /* 0x000fe4000fffe0ff */
[----:B------:R-:W-:Y:S02]  /*1710*/  @UP2 UIADD3 UR6, UPT, UPT, UR21, URZ, URZ ;  /* 0x000000ff15062290 */ /* 0x000fe4000fffe0ff */
[----:B------:R-:W-:Y:S02]  /*1720*/  UIADD3 UR14, UPT, UPT, UR22, -UR21, URZ ;  /* 0x80000015160e7290 */ /* 0x000fe4000fffe0ff */
[----:B------:R-:W-:Y:S02]  /*1730*/  UIADD3 UR5, UPT, UPT, UR6, 0x1, URZ ;  /* 0x0000000106057890 */ /* 0x000fe4000fffe0ff */
[----:B--2-4-:R-:W-:-:S12]  /*1740*/  UIADD3 UR6, UPT, UPT, -UR6, URZ, URZ ;  /* 0x000000ff06067290 */ /* 0x014fd8000fffe1ff */
.L_x_42:
[----:B------:R-:W-:Y:S01]  /*1750*/  UISETP.NE.AND UP0, UPT, UR37, URZ, UPT ;  /* 0x000000ff2500728c */ /* 0x000fe2000bf05270 */
[----:B------:R-:W1:Y:S08]  /*1760*/  S2UR UR37, SR_CgaCtaId ;  /* 0x00000000002579c3 */ /* 0x000e700000008800 */
[----:B------:R-:W-:Y:S05]  /*1770*/  BRA.U UP0, `(.L_x_23) ;  /* 0x0000000100347547 */ /* 0x000fea000b800000 */
[----:B------:R-:W2:Y:S01]  /*1780*/  S2R R2, SR_CgaCtaId ;  /* 0x0000000000027919 */ /* 0x000ea20000008800 */
[----:B------:R-:W-:-:S04]  /*1790*/  MOV R3, 0x400 ;  /* 0x0000040000037802 */ /* 0x000fc80000000f00 */
[----:B--2---:R-:W-:Y:S02]  /*17a0*/  LEA R3, R2, R3, 0x18 ;  /* 0x0000000302037211 */ /* 0x004fe400078ec0ff */
[----:B------:R-:W-:-:S03]  /*17b0*/  SHF.L.U32 R2, R10, 0x1f, RZ ;  /* 0x0000001f0a027819 */ /* 0x000fc600000006ff */
[----:B------:R-:W-:-:S04]  /*17c0*/  IMAD R3, R12, 0x8, R3 ;  /* 0x000000080c037824 */ /* 0x000fc800078e0203 */
[----:B------:R-:W2:Y:S02]  /*17d0*/  SYNCS.PHASECHK.TRANS64.TRYWAIT P0, [R3+URZ+0xf0], R2 ;  /* 0x0000f002030075a7 */ /* 0x000ea400080011ff */
[----:B--2---:R-:W-:Y:S05]  /*17e0*/  @!P0 BRA `(.L_x_24) ;  /* 0x0000007000a08947 */ /* 0x004fea0003800000 */
.L_x_125:
[----:B------:R-:W-:Y:S01]  /*17f0*/  VIADD R12, R12, 0x1 ;  /* 0x000000010c0c7836 */ /* 0x000fe20000000000 */
[----:B------:R2:W-:Y:S04]  /*1800*/  SYNCS.ARRIVE.TRANS64.A1T0 RZ, [R3+URZ+0xe0], RZ ;  /* 0x0000e0ff03ff79a7 */ /* 0x0005e800081000ff */
[----:B------:R-:W-:-:S04]  /*1810*/  ISETP.NE.AND P0, PT, R12, 0x2, PT ;  /* 0x000000020c00780c */ /* 0x000fc80003f05270 */
[----:B------:R-:W-:Y:S02]  /*1820*/  SEL R12, R12, RZ, P0 ;  /* 0x000000ff0c0c7207 */ /* 0x000fe40000000000 */
[----:B--2---:R-:W-:-:S04]  /*1830*/  SEL R3, RZ, 0x1, P0 ;  /* 0x00000001ff037807 */ /* 0x004fc80000000000 */
[----:B------:R-:W-:-:S07]  /*1840*/  LOP3.LUT R10, R10, R3, RZ, 0x3c, !PT ;  /* 0x000000030a0a7212 */ /* 0x000fce00078e3cff */
.L_x_23:
[----:B------:R-:W-:Y:S01]  /*1850*/  UMOV UR4, 0x400 ;  /* 0x0000040000047882 */ /* 0x000fe20000000000 */
[----:B------:R-:W-:Y:S01]  /*1860*/  LEA.HI R3, R21, R21, RZ, 0x1 ;  /* 0x0000001515037211 */ /* 0x000fe200078f08ff */
[----:B-1----:R-:W-:Y:S01]  /*1870*/  ULEA UR4, UR37, UR4, 0x18 ;  /* 0x0000000425047291 */ /* 0x002fe2000f8ec0ff */
[----:B------:R-:W-:Y:S01]  /*1880*/  SHF.L.U32 R2, R15, 0x1f, RZ ;  /* 0x0000001f0f027819 */ /* 0x000fe200000006ff */
[----:B------:R-:W-:Y:S01]  /*1890*/  UISETP.GE.U32.AND UP0, UPT, UR15, 0xff, UPT ;  /* 0x000000ff0f00788c */ /* 0x000fe2000bf06070 */
[----:B------:R-:W-:Y:S01]  /*18a0*/  R2UR UR35, R16 ;  /* 0x00000000102372ca */ /* 0x000fe200000e0000 */
[----:B------:R-:W-:Y:S01]  /*18b0*/  ULEA UR8, UR13, UR4, 0x3 ;  /* 0x000000040d087291 */ /* 0x000fe2000f8e18ff */
[----:B------:R-:W-:Y:S01]  /*18c0*/  IMAD.SHL.U32 R3, R3, 0x80, RZ ;  /* 0x0000008003037824 */ /* 0x000fe200078e00ff */
[----:B------:R-:W-:Y:S01]  /*18d0*/  R2UR UR11, R17 ;  /* 0x00000000110b72ca */ /* 0x000fe200000e0000 */
[----:B------:R-:W-:-:S03]  /*18e0*/  UMOV UR23, URZ ;  /* 0x000000ff00177c82 */ /* 0x000fc60008000000 */
[----:B------:R-:W-:-:S03]  /*18f0*/  LOP3.LUT R3, R3, 0xffffff00, RZ, 0xc0, !PT ;  /* 0xffffff0003037812 */ /* 0x000fc600078ec0ff */
[----:B------:R1:W2:Y:S01]  /*1900*/  SYNCS.PHASECHK.TRANS64.TRYWAIT P0, [UR8+0x28], R2 ;  /* 0x00002802ff0075a7 */ /* 0x0002a20008001108 */
[----:B------:R-:W-:Y:S02]  /*1910*/  R2UR UR9, R3 ;  /* 0x00000000030972ca */ /* 0x000fe400000e0000 */
[----:B------:R-:W-:-:S11]  /*1920*/  R2UR UR8, R20 ;  /* 0x00000000140872ca */ /* 0x000fd600000e0000 */
[----:B------:R-:W-:Y:S02]  /*1930*/  ULOP3.LUT UR35, UR9, 0x80, UR35, 0xf8, !UPT ;  /* 0x0000008009237892 */ /* 0x000fe4000f8ef823 */
[----:B------:R-:W-:Y:S01]  /*1940*/  ULEA UR11, UR8, UR11, 0x7 ;  /* 0x0000000b080b7291 */ /* 0x000fe2000f8e38ff */
[----:B------:R-:W-:Y:S11]  /*1950*/  BRA.U !UP0, `(.L_x_25) ;  /* 0x0000000108c07547 */ /* 0x000ff6000b800000 */
[----:B------:R-:W-:Y:S01]  /*1960*/  UMOV UR16, UR6 ;  /* 0x0000000600107c82 */ /* 0x000fe20008000000 */
[----:B------:R-:W-:Y:S01]  /*1970*/  UMOV UR17, UR13 ;  /* 0x0000000d00117c82 */ /* 0x000fe20008000000 */
[----:B------:R-:W-:-:S05]  /*1980*/  UMOV UR34, URZ ;  /* 0x000000ff00227c82 */ /* 0x000fca0008000000 */
.L_x_31:
[----:B------:R-:W-:Y:S01]  /*1990*/  ULEA UR33, UR17, UR4, 0x3 ;  /* 0x0000000411217291 */ /* 0x000fe2000f8e18ff */
[----:B------:R-:W-:Y:S01]  /*19a0*/  @P5 MOV R3, 0xc000 ;  /* 0x0000c00000035802 */ /* 0x000fe20000000f00 */
[----:B-12-4-:R-:W-:Y:S10]  /*19b0*/  @P0 BRA `(.L_x_26) ;  /* 0x00000000000c0947 */ /* 0x016ff40003800000 */
[----:B------:R-:W-:-:S04]  /*19c0*/  SHF.L.U32 R5, R15, 0x1f, RZ ;  /* 0x0000001f0f057819 */ /* 0x000fc800000006ff */
[----:B------:R-:W2:Y:S02]  /*19d0*/  SYNCS.PHASECHK.TRANS64.TRYWAIT P0, [UR33+0x28], R5 ;  /* 0x00002805ff0075a7 */ /* 0x000ea40008001121 */
[----:B--2---:R-:W-:Y:S05]  /*19e0*/  @!P0 BRA `(.L_x_27) ;  /* 0x0000007000348947 */ /* 0x004fea0003800000 */
.L_x_26:
[----:B------:R2:W-:Y:S01]  /*19f0*/  @P5 SYNCS.ARRIVE.TRANS64 RZ, [UR33], R3 ;  /* 0x00000003ffff59a7 */ /* 0x0005e20008000021 */
[----:B------:R-:W-:Y:S02]  /*1a00*/  ULOP3.LUT UR8, UR7, 0x2, URZ, 0xfc, !UPT ;  /* 0x0000000207087892 */ /* 0x000fe4000f8efcff */
[----:B------:R-:W-:Y:S02]  /*1a10*/  UIADD3 UR16, UPT, UPT, UR16, 0x1, URZ ;  /* 0x0000000110107890 */ /* 0x000fe4000fffe0ff */
[----:B------:R-:W-:Y:S02]  /*1a20*/  UISETP.NE.AND UP0, UPT, UR8, 0x2, UPT ;  /* 0x000000020800788c */ /* 0x000fe4000bf05270 */
[----:B------:R-:W-:-:S07]  /*1a30*/  UISETP.NE.AND UP2, UPT, UR16, 0x1, UPT ;  /* 0x000000011000788c */ /* 0x000fce000bf45270 */
[----:B------:R-:W-:Y:S05]  /*1a40*/  BRA.U UP0, `(.L_x_28) ;  /* 0x0000000100047547 */ /* 0x000fea000b800000 */
[----:B------:R-:W-:Y:S05]  /*1a50*/  BPT.TRAP 0x1 ;  /* 0x000000040000795c */ /* 0x000fea0000300000 */
.L_x_28:
[----:B------:R-:W-:Y:S04]  /*1a60*/  BSSY.RECONVERGENT B0, `(.L_x_29) ;  /* 0x0000003000007945 */ /* 0x000fe80003800200 */
[----:B------:R-:W-:Y:S05]  /*1a70*/  @!P4 BRA `(.L_x_30) ;  /* 0x000000000004c947 */ /* 0x000fea0003800000 */
[----:B------:R-:W-:Y:S05]  /*1a80*/  BPT.TRAP 0x1 ;  /* 0x000000040000795c */ /* 0x000fea0000300000 */
.L_x_30:
[----:B------:R-:W-:Y:S05]  /*1a90*/  BSYNC.RECONVERGENT B0 ;  /* 0x0000000000007941 */ /* 0x000fea0003800200 */
.L_x_29:
[----:B------:R-:W-:Y:S02]  /*1aa0*/  UIADD3 UR13, UPT, UPT, UR17, 0x1, URZ ;  /* 0x00000001110d7890 */ /* 0x000fe4000fffe0ff */
[----:B------:R-:W-:Y:S02]  /*1ab0*/  ULEA UR32, UR17, UR4, 0xe ;  /* 0x0000000411207291 */ /* 0x000fe4000f8e70ff */
[----:B------:R-:W-:Y:S02]  /*1ac0*/  UISETP.NE.AND UP0, UPT, UR13, 0x5, UPT ;  /* 0x000000050d00788c */ /* 0x000fe4000bf05270 */
[----:B------:R-:W-:Y:S02]  /*1ad0*/  UIADD3 UR28, UP1, UPT, UR24, 0x80, URZ ;  /* 0x00000080181c7890 */ /* 0x000fe4000ff3e0ff */
[----:B------:R-:W-:Y:S02]  /*1ae0*/  USEL UR9, URZ, 0x1, UP0 ;  /* 0x00000001ff097887 */ /* 0x000fe40008000000 */
[----:B------:R-:W-:-:S02]  /*1af0*/  USEL UR13, UR13, URZ, UP0 ;  /* 0x000000ff0d0d7287 */ /* 0x000fc40008000000 */
[----:B------:R-:W-:Y:S02]  /*1b00*/  UIADD3 UR26, UP0, UPT, UR24, 0x180, URZ ;  /* 0x00000180181a7890 */ /* 0x000fe4000ff1e0ff */
[----:B------:R-:W-:Y:S01]  /*1b10*/  ULEA UR8, UR13, UR4, 0x3 ;  /* 0x000000040d087291 */ /* 0x000fe2000f8e18ff */
[----:B------:R-:W-:Y:S01]  /*1b20*/  LOP3.LUT R15, R15, UR9, RZ, 0x3c, !PT ;  /* 0x000000090f0f7c12 */ /* 0x000fe2000f8e3cff */
[----:B------:R-:W-:Y:S02]  /*1b30*/  ULOP3.LUT UR33, UR33, 0xfefffff8, URZ, 0xc0, !UPT ;  /* 0xfefffff821217892 */ /* 0x000fe4000f8ec0ff */
[----:B------:R-:W-:Y:S01]  /*1b40*/  UIADD3.X UR29, UPT, UPT, URZ, UR25, URZ, UP1, !UPT ;  /* 0x00000019ff1d7290 */ /* 0x000fe20008ffe4ff */
[----:B-1----:R-:W-:Y:S01]  /*1b50*/  SHF.L.U32 R2, R15, 0x1f, RZ ;  /* 0x0000001f0f027819 */ /* 0x002fe200000006ff */
[----:B------:R-:W-:Y:S02]  /*1b60*/  UIADD3 UR32, UPT, UPT, UR32, 0x8400, URZ ;  /* 0x0000840020207890 */ /* 0x000fe4000fffe0ff */
[----:B------:R-:W-:Y:S01]  /*1b70*/  UIADD3.X UR27, UPT, UPT, URZ, UR25, URZ, UP0, !UPT ;  /* 0x00000019ff1b7290 */ /* 0x000fe200087fe4ff */
[----:B------:R4:W1:Y:S01]  /*1b80*/  SYNCS.PHASECHK.TRANS64.TRYWAIT P0, [UR8+0x28], R2 ;  /* 0x00002802ff0075a7 */ /* 0x0008620008001108 */
[----:B------:R-:W-:Y:S01]  /*1b90*/  ULEA UR8, UR17, UR4, 0xd ;  /* 0x0000000411087291 */ /* 0x000fe2000f8e68ff */
[----:B------:R-:W-:Y:S01]  /*1ba0*/  UMOV UR18, 0x0 ;  /* 0x0000000000127882 */ /* 0x000fe20000000000 */
[----:B------:R-:W-:-:S02]  /*1bb0*/  UMOV UR19, 0x10000000 ;  /* 0x1000000000137882 */ /* 0x000fc40000000000 */
[----:B------:R-:W-:Y:S01]  /*1bc0*/  UIADD3 UR8, UPT, UPT, UR8, 0x1c400, URZ ;  /* 0x0001c40008087890 */ /* 0x000fe2000fffe0ff */
[----:B------:R2:W-:Y:S01]  /*1bd0*/  UTMALDG.3D.2CTA [UR32], [UR28], desc[UR18] ;  /* 0x000012201c0075b4 */ /* 0x0005e20008211000 */
[----:B------:R-:W-:Y:S01]  /*1be0*/  UMOV UR10, UR34 ;  /* 0x00000022000a7c82 */ /* 0x000fe20008000000 */
[----:B------:R-:W-:Y:S01]  /*1bf0*/  UMOV UR12, UR36 ;  /* 0x00000024000c7c82 */ /* 0x000fe20008000000 */
[----:B------:R-:W-:Y:S01]  /*1c00*/  UMOV UR9, UR33 ;  /* 0x0000002100097c82 */ /* 0x000fe20008000000 */
[----:B------:R-:W-:Y:S01]  /*1c10*/  UMOV UR23, UR5 ;  /* 0x0000000500177c82 */ /* 0x000fe20008000000 */
[----:B------:R-:W-:-:S03]  /*1c20*/  UMOV UR17, UR13 ;  /* 0x0000000d00117c82 */ /* 0x000fc60008000000 */
[----:B------:R4:W-:Y:S01]  /*1c30*/  UTMALDG.3D.2CTA [UR8], [UR26], desc[UR18] ;  /* 0x000012081a0075b4 */ /* 0x0009e20008211000 */
[----:B--2---:R-:W-:Y:S01]  /*1c40*/  UIADD3 UR34, UPT, UPT, UR34, 0x80, URZ ;  /* 0x0000008022227890 */ /* 0x004fe2000fffe0ff */
[----:B------:R-:W-:Y:S11]  /*1c50*/  BRA.U UP2, `(.L_x_31) ;  /* 0xfffffffd024c7547 */ /* 0x000ff6000b83ffff */
.L_x_25:
[----:B----4-:R-:W-:Y:S01]  /*1c60*/  ULEA UR8, UR13, UR4, 0x3 ;  /* 0x000000040d087291 */ /* 0x010fe2000f8e18ff */
[----:B-1----:R-:W-:Y:S01]  /*1c70*/  SHF.L.U32 R2, R15, 0x1f, RZ ;  /* 0x0000001f0f027819 */ /* 0x002fe200000006ff */
[----:B------:R-:W-:Y:S01]  /*1c80*/  @!P1 SYNCS.ARRIVE.TRANS64.A1T0 RZ, [UR4+0x78], RZ ;  /* 0x000078ffffff99a7 */ /* 0x000fe20008100004 */
[----:B------:R-:W-:-:S06]  /*1c90*/  UISETP.GT.AND UP0, UPT, UR22, UR21, UPT ;  /* 0x000000151600728c */ /* 0x000fcc000bf04270 */
[----:B--2---:R1:W2:Y:S03]  /*1ca0*/  SYNCS.PHASECHK.TRANS64.TRYWAIT P0, [UR8+0x28], R2 ;  /* 0x00002802ff0075a7 */ /* 0x0042a60008001108 */
[----:B------:R-:W-:Y:S05]  /*1cb0*/  BRA.U !UP0, `(.L_x_32) ;  /* 0x0000000108c07547 */ /* 0x000fea000b800000 */
[----:B------:R-:W-:Y:S01]  /*1cc0*/  UIADD3 UR26, UPT, UPT, UR14, UR23, URZ ;  /* 0x000000170e1a7290 */ /* 0x000fe2000fffe0ff */
[----:B------:R-:W-:-:S11]  /*1cd0*/  UMOV UR27, UR13 ;  /* 0x0000000d001b7c82 */ /* 0x000fd60008000000 */
.L_x_38:
[----:B------:R-:W-:Y:S01]  /*1ce0*/  ULEA UR17, UR27, UR4, 0x3 ;  /* 0x000000041b117291 */ /* 0x000fe2000f8e18ff */
[----:B--2---:R-:W-:Y:S01]  /*1cf0*/  @P5 MOV R3, 0xc000 ;  /* 0x0000c00000035802 */ /* 0x004fe20000000f00 */
[----:B-12---:R-:W-:Y:S10]  /*1d00*/  @P0 BRA `(.L_x_33) ;  /* 0x00000000000c0947 */ /* 0x006ff40003800000 */
[----:B------:R-:W-:-:S04]  /*1d10*/  SHF.L.U32 R5, R15, 0x1f, RZ ;  /* 0x0000001f0f057819 */ /* 0x000fc800000006ff */
[----:B------:R-:W2:Y:S02]  /*1d20*/  SYNCS.PHASECHK.TRANS64.TRYWAIT P0, [UR17+0x28], R5 ;  /* 0x00002805ff0075a7 */ /* 0x000ea40008001111 */
[----:B--2---:R-:W-:Y:S05]  /*1d30*/  @!P0 BRA `(.L_x_34) ;  /* 0x0000006c00788947 */ /* 0x004fea0003800000 */
.L_x_33:
[----:B------:R2:W-:Y:S01]  /*1d40*/  @P5 SYNCS.ARRIVE.TRANS64 RZ, [UR17], R3 ;  /* 0x00000003ffff59a7 */ /* 0x0005e20008000011 */
[----:B------:R-:W-:-:S04]  /*1d50*/  ULOP3.LUT UR8, UR7, 0x2, URZ, 0xfc, !UPT ;  /* 0x0000000207087892 */ /* 0x000fc8000f8efcff */
[----:B------:R-:W-:-:S09]  /*1d60*/  UISETP.NE.AND UP0, UPT, UR8, 0x2, UPT ;  /* 0x000000020800788c */ /* 0x000fd2000bf05270 */
[----:B------:R-:W-:Y:S05]  /*1d70*/  BRA.U UP0, `(.L_x_35) ;  /* 0x0000000100047547 */ /* 0x000fea000b800000 */
[----:B------:R-:W-:Y:S05]  /*1d80*/  BPT.TRAP 0x1 ;  /* 0x000000040000795c */ /* 0x000fea0000300000 */
.L_x_35:
[----:B------:R-:W-:Y:S04]  /*1d90*/  BSSY.RECONVERGENT B0, `(.L_x_36) ;  /* 0x0000003000007945 */ /* 0x000fe80003800200 */
[----:B------:R-:W-:Y:S05]  /*1da0*/  @!P4 BRA `(.L_x_37) ;  /* 0x000000000004c947 */ /* 0x000fea0003800000 */
[----:B------:R-:W-:Y:S05]  /*1db0*/  BPT.TRAP 0x1 ;  /* 0x000000040000795c */ /* 0x000fea0000300000 */
.L_x_37:
[----:B------:R-:W-:Y:S05]  /*1dc0*/  BSYNC.RECONVERGENT B0 ;  /* 0x0000000000007941 */ /* 0x000fea0003800200 */
.L_x_36:
        /* <DEDUP_REMOVED lines=9> */
[----:B------:R-:W-:Y:S02]  /*1e60*/  USHF.L.U32 UR18, UR23, 0x7, URZ ;  /* 0x0000000717127899 */ /* 0x000fe400080006ff */
[----:B------:R-:W-:Y:S01]  /*1e70*/  ULOP3.LUT UR17, UR17, 0xfefffff8, URZ, 0xc0, !UPT ;  /* 0xfefffff811117892 */ /* 0x000fe2000f8ec0ff */
[----:B-1----:R-:W-:Y:S01]  /*1e80*/  SHF.L.U32 R2, R15, 0x1f, RZ ;  /* 0x0000001f0f027819 */ /* 0x002fe200000006ff */
[----:B------:R-:W-:Y:S02]  /*1e90*/  UIADD3 UR16, UPT, UPT, UR16, 0x8400, URZ ;  /* 0x0000840010107890 */ /* 0x000fe4000fffe0ff */
[----:B------:R-:W-:Y:S01]  /*1ea0*/  UIADD3.X UR33, UPT, UPT, URZ, UR25, URZ, UP1, !UPT ;  /* 0x00000019ff217290 */ /* 0x000fe20008ffe4ff */
[----:B------:R4:W1:Y:S01]  /*1eb0*/  SYNCS.PHASECHK.TRANS64.TRYWAIT P0, [UR8+0x28], R2 ;  /* 0x00002802ff0075a7 */ /* 0x0008620008001108 */
[----:B------:R-:W-:-:S02]  /*1ec0*/  ULEA UR8, UR27, UR4, 0xd ;  /* 0x000000041b087291 */ /* 0x000fc4000f8e68ff */
[----:B------:R-:W-:Y:S02]  /*1ed0*/  UIADD3.X UR31, UPT, UPT, URZ, UR25, URZ, UP0, !UPT ;  /* 0x00000019ff1f7290 */ /* 0x000fe400087fe4ff */
[----:B------:R-:W-:Y:S01]  /*1ee0*/  UIADD3 UR8, UPT, UPT, UR8, 0x1c400, URZ ;  /* 0x0001c40008087890 */ /* 0x000fe2000fffe0ff */
[----:B------:R-:W-:Y:S01]  /*1ef0*/  UMOV UR28, 0x0 ;  /* 0x00000000001c7882 */ /* 0x000fe20000000000 */
[----:B------:R-:W-:Y:S01]  /*1f00*/  UMOV UR29, 0x10000000 ;  /* 0x10000000001d7882 */ /* 0x000fe20000000000 */
[----:B------:R-:W-:Y:S01]  /*1f10*/  UMOV UR19, UR35 ;  /* 0x0000002300137c82 */ /* 0x000fe20008000000 */
[----:B------:R-:W-:Y:S01]  /*1f20*/  UMOV UR20, UR36 ;  /* 0x0000002400147c82 */ /* 0x000fe20008000000 */
[----:B------:R-:W-:Y:S01]  /*1f30*/  UMOV UR12, UR36 ;  /* 0x00000024000c7c82 */ /* 0x000fe20008000000 */
[----:B------:R-:W-:Y:S01]  /*1f40*/  UMOV UR9, UR17 ;  /* 0x0000001100097c82 */ /* 0x000fe20008000000 */
[----:B------:R-:W-:Y:S01]  /*1f50*/  UMOV UR10, UR18 ;  /* 0x00000012000a7c82 */ /* 0x000fe20008000000 */
[----:B------:R4:W-:Y:S01]  /*1f60*/  UTMALDG.3D.2CTA [UR16], [UR32], desc[UR28] ;  /* 0x00001c10200075b4 */ /* 0x0009e20008211000 */
[----:B------:R-:W-:Y:S01]  /*1f70*/  UIADD3 UR23, UPT, UPT, UR23, 0x1, URZ ;  /* 0x0000000117177890 */ /* 0x000fe2000fffe0ff */
[----:B------:R-:W-:-:S03]  /*1f80*/  UMOV UR27, UR13 ;  /* 0x0000000d001b7c82 */ /* 0x000fc60008000000 */
[----:B------:R-:W-:Y:S01]  /*1f90*/  UISETP.NE.AND UP0, UPT, UR23, UR26, UPT ;  /* 0x0000001a1700728c */ /* 0x000fe2000bf05270 */
[----:B------:R4:W-:Y:S08]  /*1fa0*/  UTMALDG.3D.2CTA [UR8], [UR30], desc[UR28] ;  /* 0x00001c081e0075b4 */ /* 0x0009f00008211000 */
[----:B----4-:R-:W-:Y:S05]  /*1fb0*/  BRA.U UP0, `(.L_x_38) ;  /* 0xfffffffd00487547 */ /* 0x010fea000b83ffff */
.L_x_32:
[C---:B-1----:R-:W-:Y:S01]  /*1fc0*/  LEA R2, R14.reuse, UR4, 0x3 ;  /* 0x000000040e027c11 */ /* 0x042fe2000f8e18ff */
[----:B------:R-:W-:Y:S01]  /*1fd0*/  NOP ;  /* 0x0000000000007918 */ /* 0x000fe20000000000 */
[----:B--2---:R-:W-:Y:S02]  /*1fe0*/  SHF.L.U32 R3, R13, 0x1f, RZ ;  /* 0x0000001f0d037819 */ /* 0x004fe400000006ff */
[----:B------:R-:W-:Y:S02]  /*1ff0*/  LEA R4, R14, UR4, 0x4 ;  /* 0x000000040e047c11 */ /* 0x000fe4000f8e20ff */
[----:B------:R-:W1:Y:S02]  /*2000*/  SYNCS.PHASECHK.TRANS64.TRYWAIT P0, [R2+URZ+0x80], R3 ;  /* 0x00008003020075a7 */ /* 0x000e6400080011ff */
[----:B-1----:R-:W-:Y:S05]  /*2010*/  @!P0 BRA `(.L_x_39) ;  /* 0x0000006800d88947 */ /* 0x002fea0003800000 */
.L_x_128:
[----:B------:R-:W2:Y:S01]  /*2020*/  LDS.128 R4, [R4+0x110] ;  /* 0x0001100004047984 */ /* 0x000ea20000000c00 */
[----:B------:R-:W-:Y:S01]  /*2030*/  ISETP.GE.AND P0, PT, R72, 0x1, PT ;  /* 0x000000014800780c */ /* 0x000fe20003f06270 */
[----:B-1----:R-:W-:Y:S01]  /*2040*/  VIADD R2, R2, 0x90 ;  /* 0x0000009002027836 */ /* 0x002fe20000000000 */
[----:B------:R-:W-:Y:S01]  /*2050*/  @!PT LDS RZ, [RZ] ;  /* 0x00000000fffff984 */ /* 0x000fe20000000800 */
[----:B------:R-:W-:Y:S01]  /*2060*/  @!PT LDS RZ, [RZ] ;  /* 0x00000000fffff984 */ /* 0x000fe20000000800 */
[----:B------:R-:W-:Y:S01]  /*2070*/  @!PT LDS RZ, [RZ] ;  /* 0x00000000fffff984 */ /* 0x000fe20000000800 */
[----:B------:R-:W-:Y:S01]  /*2080*/  @!PT LDS RZ, [RZ] ;  /* 0x00000000fffff984 */ /* 0x000fe20000000800 */
[----:B------:R1:W-:Y:S06]  /*2090*/  MEMBAR.ALL.CTA ;  /* 0x0000000000007992 */ /* 0x0003ec0000008000 */
[----:B-1----:R-:W1:Y:S01]  /*20a0*/  FENCE.VIEW.ASYNC.S ;  /* 0x00000000000073c6 */ /* 0x002e620000000000 */
[----:B------:R-:W-:-:S04]  /*20b0*/  PRMT R2, RZ, 0x654, R2 ;  /* 0x00000654ff027816 */ /* 0x000fc80000000002 */
[----:B-1----:R1:W-:Y:S01]  /*20c0*/  SYNCS.ARRIVE.TRANS64.RED.A1T0 RZ, [R2+URZ], RZ ;  /* 0x000000ff02ff79a7 */ /* 0x0023e200081004ff */
[----:B--2---:R-:W-:-:S13]  /*20d0*/  LOP3.LUT P2, RZ, R6, 0x1, RZ, 0xc0, !PT ;  /* 0x0000000106ff7812 */ /* 0x004fda000784c0ff */
[----:B------:R-:W-:Y:S01]  /*20e0*/  @P2 SHF.R.U32.HI R3, RZ, 0x10, R5 ;  /* 0x00000010ff032819 */ /* 0x000fe20000011605 */
[----:B------:R-:W-:Y:S01]  /*20f0*/  VOTEU.ANY UP0, P2 ;  /* 0x0000000000ff7886 */ /* 0x000fe20001000100 */
[----:B------:R-:W-:Y:S02]  /*2100*/  @P2 MOV R11, R4 ;  /* 0x00000004000b2202 */ /* 0x000fe40000000f00 */
[----:B------:R-:W-:Y:S02]  /*2110*/  @P2 R2UR.BROADCAST UR8, R3 ;  /* 0x00000000030822ca */ /* 0x000fe400008e0000 */
[----:B------:R-:W-:-:S11]  /*2120*/  @P2 LOP3.LUT R8, R5, 0xffff, RZ, 0xc0, !PT ;  /* 0x0000ffff05082812 */ /* 0x000fd600078ec0ff */
[----:B------:R-:W-:Y:S01]  /*2130*/  @UP0 UMOV UR36, UR8 ;  /* 0x0000000800240c82 */ /* 0x000fe20008000000 */
[----:B-1----:R-:W-:Y:S05]  /*2140*/  @!P0 BRA `(.L_x_40) ;  /* 0x0000000000b88947 */ /* 0x002fea0003800000 */
[----:B------:R-:W3:Y:S01]  /*2150*/  LDC.64 R4, c[0x0][0xb18] ;  /* 0x0002c600ff047b82 */ /* 0x000ee20000000a00 */
[----:B------:R-:W-:-:S07]  /*2160*/  ISETP.NE.AND P3, PT, R72, 0x1, PT ;  /* 0x000000014800780c */ /* 0x000fce0003f65270 */
[----:B------:R-:W1:Y:S08]  /*2170*/  LDC.64 R6, c[0x0][0xb10] ;  /* 0x0002c400ff067b82 */ /* 0x000e700000000a00 */
[----:B------:R-:W2:Y:S08]  /*2180*/  LDC R18, c[0x0][0xb20] ;  /* 0x0002c800ff127b82 */ /* 0x000eb00000000800 */
[----:B------:R-:W4:Y:S01]  /*2190*/  LDC R20, c[0x0][0xb0c] ;  /* 0x0002c300ff147b82 */ /* 0x000f220000000800 */
[----:B---3--:R-:W-:Y:S01]  /*21a0*/  IMAD.HI.U32 R19, R0, R5, RZ ;  /* 0x0000000500137227 */ /* 0x008fe200078e00ff */
[----:B------:R-:W-:-:S03]  /*21b0*/  ISETP.NE.AND P0, PT, R4, 0x1, PT ;  /* 0x000000010400780c */ /* 0x000fc60003f05270 */
[----:B------:R-:W-:-:S03]  /*21c0*/  IMAD.HI.U32 R5, R8, R5, RZ ;  /* 0x0000000508057227 */ /* 0x000fc600078e00ff */
[----:B------:R-:W3:Y:S01]  /*21d0*/  LDC.64 R2, c[0x0][0xb28] ;  /* 0x0002ca00ff027b82 */ /* 0x000ee20000000a00 */
[----:B-1----:R-:W-:-:S04]  /*21e0*/  IMAD.HI.U32 R22, R9, R6, RZ ;  /* 0x0000000609167227 */ /* 0x002fc800078e00ff */
[----:B------:R-:W-:Y:S01]  /*21f0*/  IMAD.HI.U32 R24, R11, R6, RZ ;  /* 0x000000060b187227 */ /* 0x000fe200078e00ff */
[----:B------:R-:W-:Y:S02]  /*2200*/  SHF.R.U32.HI R22, RZ, R7, R22 ;  /* 0x00000007ff167219 */ /* 0x000fe40000011616 */
[-C--:B--2---:R-:W-:Y:S02]  /*2210*/  SHF.R.U32.HI R19, RZ, R18.reuse, R19 ;  /* 0x00000012ff137219 */ /* 0x084fe40000011613 */
[----:B------:R-:W-:Y:S02]  /*2220*/  SHF.R.U32.HI R5, RZ, R18, R5 ;  /* 0x00000012ff057219 */ /* 0x000fe40000011605 */
[----:B------:R-:W-:Y:S02]  /*2230*/  SEL R19, R0, R19, !P0 ;  /* 0x0000001300137207 */ /* 0x000fe40004000000 */
[----:B------:R-:W-:Y:S02]  /*2240*/  SHF.R.U32.HI R24, RZ, R7, R24 ;  /* 0x00000007ff187219 */ /* 0x000fe40000011618 */
[----:B----4-:R-:W-:-:S02]  /*2250*/  ISETP.NE.AND P1, PT, R20, 0x1, PT ;  /* 0x000000011400780c */ /* 0x010fc40003f25270 */
[----:B------:R-:W-:Y:S02]  /*2260*/  SEL R5, R8, R5, !P0 ;  /* 0x0000000508057207 */ /* 0x000fe40004000000 */
[----:B------:R-:W-:Y:S02]  /*2270*/  SEL R21, R9, R22, !P1 ;  /* 0x0000001609157207 */ /* 0x000fe40004800000 */
[----:B------:R-:W-:Y:S01]  /*2280*/  SEL R7, R11, R24, !P1 ;  /* 0x000000180b077207 */ /* 0x000fe20004800000 */
[----:B---3--:R-:W-:-:S04]  /*2290*/  IMAD.HI.U32 R22, R19, R2, RZ ;  /* 0x0000000213167227 */ /* 0x008fc800078e00ff */
[----:B------:R-:W-:Y:S01]  /*22a0*/  IMAD.HI.U32 R6, R21, R2, RZ ;  /* 0x0000000215067227 */ /* 0x000fe200078e00ff */
[----:B------:R-:W-:-:S04]  /*22b0*/  @P3 SHF.R.U32.HI R19, RZ, R3, R22 ;  /* 0x00000003ff133219 */ /* 0x000fc80000011616 */
[----:B------:R-:W-:Y:S01]  /*22c0*/  @P3 SHF.R.U32.HI R21, RZ, R3, R6 ;  /* 0x00000003ff153219 */ /* 0x000fe20000011606 */
[----:B------:R-:W-:-:S04]  /*22d0*/  IMAD R19, R72, R19, RZ ;  /* 0x0000001348137224 */ /* 0x000fc800078e02ff */
[----:B------:R-:W-:Y:S01]  /*22e0*/  IMAD R6, R72, R21, RZ ;  /* 0x0000001548067224 */ /* 0x000fe200078e02ff */
[C---:B------:R-:W-:Y:S02]  /*22f0*/  ISETP.GE.AND P0, PT, R5.reuse, R19, PT ;  /* 0x000000130500720c */ /* 0x040fe40003f06270 */
[----:B------:R-:W-:Y:S02]  /*2300*/  IADD3 R19, PT, PT, -R5, RZ, RZ ;  /* 0x000000ff05137210 */ /* 0x000fe40007ffe1ff */
[----:B------:R-:W-:Y:S01]  /*2310*/  ISETP.GE.OR P0, PT, R7, R6, P0 ;  /* 0x000000060700720c */ /* 0x000fe20000706670 */
[----:B------:R-:W-:-:S04]  /*2320*/  IMAD.HI.U32 R6, R5, R2, RZ ;  /* 0x0000000205067227 */ /* 0x000fc800078e00ff */
[----:B------:R-:W-:Y:S01]  /*2330*/  IMAD R8, R4, R19, R8 ;  /* 0x0000001304087224 */ /* 0x000fe200078e0208 */
[----:B------:R-:W-:-:S04]  /*2340*/  SHF.R.U32.HI R6, RZ, R3, R6 ;  /* 0x00000003ff067219 */ /* 0x000fc80000011606 */
[----:B------:R-:W-:-:S03]  /*2350*/  SEL R6, R5, R6, !P3 ;  /* 0x0000000605067207 */ /* 0x000fc60005800000 */
[----:B------:R-:W-:-:S04]  /*2360*/  @!P0 IMAD.HI.U32 R18, R7, R2, RZ ;  /* 0x0000000207128227 */ /* 0x000fc800078e00ff */
[----:B------:R-:W-:Y:S01]  /*2370*/  IMAD.MOV R2, RZ, RZ, -R6 ;  /* 0x000000ffff027224 */ /* 0x000fe200078e0a06 */
[----:B------:R-:W-:-:S03]  /*2380*/  @!P0 SHF.R.U32.HI R18, RZ, R3, R18 ;  /* 0x00000003ff128219 */ /* 0x000fc60000011612 */
[----:B------:R-:W-:Y:S01]  /*2390*/  IMAD R2, R72, R2, R5 ;  /* 0x0000000248027224 */ /* 0x000fe200078e0205 */
        /* <DEDUP_REMOVED lines=9> */
.L_x_40:
[----:B------:R-:W1:Y:S02]  /*2430*/  LDCU UR8, c[0x0][0xb30] ;  /* 0x00016600ff0877ac */ /* 0x000e640008000800 */
[----:B-1----:R-:W-:-:S09]  /*2440*/  UISETP.NE.AND UP0, UPT, UR8, 0x1, UPT ;  /* 0x000000010800788c */ /* 0x002fd2000bf05270 */
[----:B------:R-:W-:Y:S05]  /*2450*/  BRA.U UP0, `(.L_x_41) ;  /* 0x0000000100407547 */ /* 0x000fea000b800000 */
[----:B------:R-:W1:Y:S08]  /*2460*/  LDC.64 R4, c[0x0][0xb10] ;  /* 0x0002c400ff047b82 */ /* 0x000e700000000a00 */
[----:B------:R-:W2:Y:S08]  /*2470*/  LDC.64 R2, c[0x0][0xb18] ;  /* 0x0002c600ff027b82 */ /* 0x000eb00000000a00 */
[----:B------:R-:W4:Y:S08]  /*2480*/  LDC R6, c[0x0][0xb20] ;  /* 0x0002c800ff067b82 */ /* 0x000f300000000800 */
[----:B------:R-:W3:Y:S01]  /*2490*/  LDC R18, c[0x0][0xb0c] ;  /* 0x0002c300ff127b82 */ /* 0x000ee20000000800 */
[----:B-1----:R-:W-:-:S05]  /*24a0*/  IMAD.HI.U32 R4, R11, R4, RZ ;  /* 0x000000040b047227 */ /* 0x002fca00078e00ff */
[----:B------:R-:W-:Y:S01]  /*24b0*/  SHF.R.U32.HI R4, RZ, R5, R4 ;  /* 0x00000005ff047219 */ /* 0x000fe20000011604 */
[----:B--2---:R-:W-:Y:S01]  /*24c0*/  IMAD.HI.U32 R3, R8, R3, RZ ;  /* 0x0000000308037227 */ /* 0x004fe200078e00ff */
[----:B------:R-:W-:-:S04]  /*24d0*/  ISETP.NE.AND P0, PT, R2, 0x1, PT ;  /* 0x000000010200780c */ /* 0x000fc80003f05270 */
[----:B----4-:R-:W-:-:S04]  /*24e0*/  SHF.R.U32.HI R3, RZ, R6, R3 ;  /* 0x00000006ff037219 */ /* 0x010fc80000011603 */
[----:B------:R-:W-:Y:S02]  /*24f0*/  SEL R3, R8, R3, !P0 ;  /* 0x0000000308037207 */ /* 0x000fe40004000000 */
[----:B---3--:R-:W-:-:S04]  /*2500*/  ISETP.NE.AND P1, PT, R18, 0x1, PT ;  /* 0x000000011200780c */ /* 0x008fc80003f25270 */
[----:B------:R-:W-:-:S05]  /*2510*/  SEL R4, R11, R4, !P1 ;  /* 0x000000040b047207 */ /* 0x000fca0004800000 */
[----:B------:R-:W-:Y:S02]  /*2520*/  IMAD.IADD R5, R3, 0x1, -R4 ;  /* 0x0000000103057824 */ /* 0x000fe400078e0a04 */
[----:B------:R-:W-:Y:S02]  /*2530*/  IMAD.IADD R3, R4, 0x1, -R3 ;  /* 0x0000000104037824 */ /* 0x000fe400078e0a03 */
[----:B------:R-:W-:Y:S02]  /*2540*/  IMAD R11, R5, R18, R11 ;  /* 0x00000012050b7224 */ /* 0x000fe400078e020b */
[----:B------:R-:W-:-:S07]  /*2550*/  IMAD R8, R3, R2, R8 ;  /* 0x0000000203087224 */ /* 0x000fce00078e0208 */
.L_x_41:
[----:B------:R-:W-:Y:S01]  /*2560*/  VIADD R14, R14, 0x1 ;  /* 0x000000010e0e7836 */ /* 0x000fe20000000000 */
[----:B------:R-:W-:Y:S01]  /*2570*/  PLOP3.LUT P1, PT, PT, PT, PT, 0x80, 0x8 ;  /* 0x000000000008781c */ /* 0x000fe20003f2f070 */
[----:B------:R-:W-:Y:S02]  /*2580*/  IMAD.IADD R21, R11, 0x1, R170 ;  /* 0x000000010b157824 */ /* 0x000fe400078e02aa */
[----:B------:R-:W-:Y:S01]  /*2590*/  IMAD.IADD R20, R8, 0x1, R147 ;  /* 0x0000000108147824 */ /* 0x000fe200078e0293 */
[----:B------:R-:W-:-:S04]  /*25a0*/  ISETP.NE.AND P0, PT, R14, 0x2, PT ;  /* 0x000000020e00780c */ /* 0x000fc80003f05270 */
[----:B------:R-:W-:Y:S02]  /*25b0*/  SEL R2, RZ, 0x1, P0 ;  /* 0x00000001ff027807 */ /* 0x000fe40000000000 */
[----:B------:R-:W-:Y:S02]  /*25c0*/  SEL R14, R14, RZ, P0 ;  /* 0x000000ff0e0e7207 */ /* 0x000fe40000000000 */
[----:B------:R-:W-:Y:S01]  /*25d0*/  LOP3.LUT R13, R13, R2, RZ, 0x3c, !PT ;  /* 0x000000020d0d7212 */ /* 0x000fe200078e3cff */
[----:B------:R-:W-:Y:S06]  /*25e0*/  @P2 BRA `(.L_x_42) ;  /* 0xfffffff000582947 */ /* 0x000fec000383ffff */
[----:B------:R-:W-:Y:S01]  /*25f0*/  UIADD3 UR4, UPT, UPT, UR4, 0x28, URZ ;  /* 0x0000002804047890 */ /* 0x000fe2000fffe0ff */
[----:B------:R-:W-:-:S03]  /*2600*/  SHF.L.U32 R3, R15, 0x1f, RZ ;  /* 0x0000001f0f037819 */ /* 0x000fc600000006ff */
[----:B------:R-:W-:-:S09]  /*2610*/  ULEA UR5, UR13, UR4, 0x3 ;  /* 0x000000040d057291 */ /* 0x000fd2000f8e18ff */
[----:B------:R-:W1:Y:S02]  /*2620*/  SYNCS.PHASECHK.TRANS64.TRYWAIT P0, [UR5], R3 ;  /* 0x00000003ff0075a7 */ /* 0x000e640008001105 */
[----:B-1----:R-:W-:Y:S05]  /*2630*/  @!P0 BRA `(.L_x_43) ;  /* 0x0000006400648947 */ /* 0x002fea0003800000 */
.L_x_130:
[----:B------:R-:W-:-:S04]  /*2640*/  UIADD3 UR6, UPT, UPT, UR13, 0x1, URZ ;  /* 0x000000010d067890 */ /* 0x000fc8000fffe0ff */
[----:B------:R-:W-:-:S04]  /*2650*/  UISETP.NE.AND UP0, UPT, UR6, 0x5, UPT ;  /* 0x000000050600788c */ /* 0x000fc8000bf05270 */
[----:B------:R-:W-:Y:S02]  /*2660*/  USEL UR7, URZ, 0x1, UP0 ;  /* 0x00000001ff077887 */ /* 0x000fe40008000000 */
[----:B------:R-:W-:-:S04]  /*2670*/  USEL UR6, UR6, URZ, UP0 ;  /* 0x000000ff06067287 */ /* 0x000fc80008000000 */
[----:B------:R-:W-:Y:S01]  /*2680*/  ULEA UR5, UR6, UR4, 0x3 ;  /* 0x0000000406057291 */ /* 0x000fe2000f8e18ff */
[----:B------:R-:W-:-:S04]  /*2690*/  LOP3.LUT R2, R15, UR7, RZ, 0x3c, !PT ;  /* 0x000000070f027c12 */ /* 0x000fc8000f8e3cff */
[----:B-1----:R-:W-:-:S04]  /*26a0*/  SHF.L.U32 R3, R2, 0x1f, RZ ;  /* 0x0000001f02037819 */ /* 0x002fc800000006ff */
[----:B------:R-:W1:Y:S02]  /*26b0*/  SYNCS.PHASECHK.TRANS64.TRYWAIT P0, [UR5], R3 ;  /* 0x00000003ff0075a7 */ /* 0x000e640008001105 */
[----:B-1----:R-:W-:Y:S05]  /*26c0*/  @!P0 BRA `(.L_x_44) ;  /* 0x0000006400588947 */ /* 0x002fea0003800000 */
.L_x_132:
        /* <DEDUP_REMOVED lines=9> */
.L_x_134:
        /* <DEDUP_REMOVED lines=9> */
.L_x_136:
[----:B------:R-:W-:-:S04]  /*27f0*/  UIADD3 UR6, UPT, UPT, UR6, 0x1, URZ ;  /* 0x0000000106067890 */ /* 0x000fc8000fffe0ff */
[----:B------:R-:W-:-:S04]  /*2800*/  UISETP.NE.AND UP0, UPT, UR6, 0x5, UPT ;  /* 0x000000050600788c */ /* 0x000fc8000bf05270 */
[----:B------:R-:W-:Y:S02]  /*2810*/  USEL UR5, URZ, 0x1, UP0 ;  /* 0x00000001ff057887 */ /* 0x000fe40008000000 */
[----:B------:R-:W-:-:S04]  /*2820*/  USEL UR6, UR6, URZ, UP0 ;  /* 0x000000ff06067287 */ /* 0x000fc80008000000 */
[----:B------:R-:W-:Y:S01]  /*2830*/  ULEA UR6, UR6, UR4, 0x3 ;  /* 0x0000000406067291 */ /* 0x000fe2000f8e18ff */
[----:B-1----:R-:W-:-:S04]  /*2840*/  LOP3.LUT R3, R2, UR5, RZ, 0x3c, !PT ;  /* 0x0000000502037c12 */ /* 0x002fc8000f8e3cff */
[----:B------:R-:W-:Y:S01]  /*2850*/  SHF.L.U32 R3, R3, 0x1f, RZ ;  /* 0x0000001f03037819 */ /* 0x000fe200000006ff */
[----:B---3--:R-:W-:-:S07]  /*2860*/  IMAD.U32 R0, RZ, RZ, UR6 ;  /* 0x00000006ff007e24 */ /* 0x008fce000f8e00ff */
.L_x_47:
[----:B-1----:R1:W2:Y:S02]  /*2870*/  SYNCS.PHASECHK.TRANS64.TRYWAIT P0, [R0+URZ], R3 ;  /* 0x00000003000075a7 */ /* 0x0022a400080011ff */
[----:B--2---:R-:W-:Y:S05]  /*2880*/  @!P0 NANOSLEEP.SYNCS 0x989680 ;  /* 0x009896800000895d */ /* 0x004fea0003900000 */
[----:B------:R-:W2:Y:S02]  /*2890*/  @!P0 SYNCS.PHASECHK.TRANS64 P0, [R0+URZ], R3 ;  /* 0x00000003000085a7 */ /* 0x000ea400080010ff */
[----:B--2---:R-:W-:Y:S05]  /*28a0*/  @P0 EXIT ;  /* 0x000000000000094d */ /* 0x004fea0003800000 */
[----:B------:R-:W-:Y:S05]  /*28b0*/  BRA `(.L_x_47) ;  /* 0xfffffffc00ec7947 */ /* 0x000fea000383ffff */
.L_x_22:
[----:B------:R-:W-:-:S04]  /*28c0*/  UISETP.NE.AND UP1, UPT, UR37, URZ, UPT ;  /* 0x000000ff2500728c */ /* 0x000fc8000bf25270 */
[----:B------:R-:W-:-:S09]  /*28d0*/  UISETP.NE.OR UP1, UPT, UR10, 0x1, UP1 ;  /* 0x000000010a00788c */ /* 0x000fd20008f25670 */
[----:B------:R-:W-:Y:S05]  /*28e0*/  BRA.U UP1, `(.L_x_48) ;  /* 0x00000005014c7547 */ /* 0x000fea000b800000 */
[----:B------:R-:W-:Y:S01]  /*28f0*/  HFMA2 R11, -RZ, RZ, 0, 0 ;  /* 0x00000000ff0b7431 */ /* 0x000fe200000001ff */
[----:B------:R-:W-:Y:S01]  /*2900*/  ISETP.GE.U32.AND P2, PT, R10, 0x2, PT ;  /* 0x000000020a00780c */ /* 0x000fe20003f46070 */
[----:B------:R-:W-:Y:S01]  /*2910*/  IMAD.MOV.U32 R12, RZ, RZ, 0x1 ;  /* 0x00000001ff0c7424 */ /* 0x000fe200078e00ff */
[----:B------:R-:W-:Y:S01]  /*2920*/  CS2R R8, SRZ ;  /* 0x0000000000087805 */ /* 0x000fe2000001ff00 */
[----:B------:R-:W-:Y:S01]  /*2930*/  IMAD.MOV.U32 R3, RZ, RZ, RZ ;  /* 0x000000ffff037224 */ /* 0x000fe200078e00ff */
[----:B------:R-:W-:Y:S01]  /*2940*/  UMOV UR4, 0x400 ;  /* 0x0000040000047882 */ /* 0x000fe20000000000 */
[----:B------:R-:W-:Y:S01]  /*2950*/  UMOV UR6, URZ ;  /* 0x000000ff00067c82 */ /* 0x000fe20008000000 */
[----:B------:R-:W-:-:S12]  /*2960*/  ULEA UR37, UR37, UR4, 0x18 ;  /* 0x0000000425257291 */ /* 0x000fd8000f8ec0ff */
.L_x_52:
[----:B------:R-:W-:Y:S02]  /*2970*/  LEA R0, R3, UR37, 0x3 ;  /* 0x0000002503007c11 */ /* 0x000fe4000f8e18ff */
[----:B------:R-:W-:-:S03]  /*2980*/  SHF.L.U32 R5, R8, 0x1f, RZ ;  /* 0x0000001f08057819 */ /* 0x000fc600000006ff */
[----:B------:R-:W-:Y:S01]  /*2990*/  VIADD R4, R0, 0xf0 ;  /* 0x000000f000047836 */ /* 0x000fe20000000000 */
[----:B------:R-:W1:Y:S02]  /*29a0*/  SYNCS.PHASECHK.TRANS64.TRYWAIT P0, [R0+URZ+0xe0], R5 ;  /* 0x0000e005000075a7 */ /* 0x000e6400080011ff */
[----:B-1----:R-:W-:Y:S05]  /*29b0*/  @!P0 BRA `(.L_x_49) ;  /* 0x0000006000e48947 */ /* 0x002fea0003800000 */
.L_x_137:
[----:B------:R-:W-:Y:S01]  /*29c0*/  ULEA UR5, UR6, UR37, 0x3 ;  /* 0x0000002506057291 */ /* 0x000fe2000f8e18ff */
[----:B------:R-:W-:Y:S01]  /*29d0*/  PRMT R4, RZ, 0x654, R4 ;  /* 0x00000654ff047816 */ /* 0x000fe20000000004 */
[----:B-1----:R-:W-:Y:S01]  /*29e0*/  @!P2 IMAD.MOV.U32 R5, RZ, RZ, 0x10 ;  /* 0x00000010ff05a424 */ /* 0x002fe200078e00ff */
[----:B------:R-:W-:Y:S01]  /*29f0*/  SHF.L.U32 R7, R12, 0x1f, RZ ;  /* 0x0000001f0c077819 */ /* 0x000fe200000006ff */
[----:B------:R-:W-:Y:S01]  /*2a00*/  UIADD3 UR4, UPT, UPT, UR5, 0x80, URZ ;  /* 0x0000008005047890 */ /* 0x000fe2000fffe0ff */
[----:B------:R1:W-:Y:S05]  /*2a10*/  SYNCS.ARRIVE.TRANS64.RED.A1T0 RZ, [R4+URZ], RZ ;  /* 0x000000ff04ff79a7 */ /* 0x0003ea00081004ff */
[----:B------:R-:W-:Y:S01]  /*2a20*/  IMAD.U32 R13, RZ, RZ, UR4 ;  /* 0x00000004ff0d7e24 */ /* 0x000fe2000f8e00ff */
[----:B------:R-:W2:Y:S04]  /*2a30*/  SYNCS.PHASECHK.TRANS64.TRYWAIT P0, [UR5+0x90], R7 ;  /* 0x00009007ff0075a7 */ /* 0x000ea80008001105 */
[----:B------:R-:W-:Y:S01]  /*2a40*/  PRMT R13, R10, 0x654, R13 ;  /* 0x000006540a0d7816 */ /* 0x000fe2000000000d */
[----:B-12---:R-:W-:Y:S06]  /*2a50*/  @!P0 BRA `(.L_x_50) ;  /* 0x0000006000d08947 */ /* 0x006fec0003800000 */
.L_x_139:
[----:B------:R-:W-:Y:S01]  /*2a60*/  ULEA UR4, UR6, UR37, 0x4 ;  /* 0x0000002506047291 */ /* 0x000fe2000f8e20ff */
[----:B------:R-:W-:Y:S01]  /*2a70*/  SEL R2, R13, R2, !P2 ;  /* 0x000000020d027207 */ /* 0x000fe20005000000 */
[----:B------:R-:W-:Y:S01]  /*2a80*/  UIADD3 UR5, UPT, UPT, UR5, 0x80, URZ ;  /* 0x0000008005057890 */ /* 0x000fe2000fffe0ff */
[----:B-1----:R-:W-:Y:S01]  /*2a90*/  LEA R0, R11, UR37, 0x3 ;  /* 0x000000250b007c11 */ /* 0x002fe2000f8e18ff */
[----:B------:R-:W-:Y:S01]  /*2aa0*/  UIADD3 UR4, UPT, UPT, UR4, 0x110, URZ ;  /* 0x0000011004047890 */ /* 0x000fe2000fffe0ff */
[----:B------:R1:W-:Y:S01]  /*2ab0*/  @!P2 SYNCS.ARRIVE.TRANS64.RED RZ, [R2+URZ], R5 ;  /* 0x0000000502ffa9a7 */ /* 0x0003e200080004ff */
[----:B------:R-:W-:Y:S01]  /*2ac0*/  UIADD3 UR6, UPT, UPT, UR6, 0x1, URZ ;  /* 0x0000000106067890 */ /* 0x000fe2000fffe0ff */
[----:B------:R-:W-:-:S03]  /*2ad0*/  VIADD R3, R3, 0x1 ;  /* 0x0000000103037836 */ /* 0x000fc60000000000 */
[----:B------:R-:W-:Y:S02]  /*2ae0*/  UISETP.NE.AND UP0, UPT, UR6, 0x2, UPT ;  /* 0x000000020600788c */ /* 0x000fe4000bf05270 */
[----:B------:R-:W-:Y:S01]  /*2af0*/  ISETP.NE.AND P0, PT, R3, 0x2, PT ;  /* 0x000000020300780c */ /* 0x000fe20003f05270 */
[----:B------:R-:W-:Y:S06]  /*2b00*/  UGETNEXTWORKID.BROADCAST [UR4], [UR5] ;  /* 0x00000000040073ca */ /* 0x000fec0008000100 */
[----:B------:R-:W-:Y:S02]  /*2b10*/  USEL UR4, URZ, 0x1, UP0 ;  /* 0x00000001ff047887 */ /* 0x000fe40008000000 */
[----:B------:R-:W-:-:S04]  /*2b20*/  USEL UR6, UR6, URZ, UP0 ;  /* 0x000000ff06067287 */ /* 0x000fc80008000000 */
[----:B------:R-:W-:Y:S02]  /*2b30*/  LOP3.LUT R12, R12, UR4, RZ, 0x3c, !PT ;  /* 0x000000040c0c7c12 */ /* 0x000fe4000f8e3cff */
[----:B-1----:R-:W-:-:S04]  /*2b40*/  SHF.L.U32 R5, R9, 0x1f, RZ ;  /* 0x0000001f09057819 */ /* 0x002fc800000006ff */
[----:B------:R-:W1:Y:S02]  /*2b50*/  SYNCS.PHASECHK.TRANS64.TRYWAIT P1, [R0+URZ+0x80], R5 ;  /* 0x00008005000075a7 */ /* 0x000e6400080211ff */
[----:B-1----:R-:W-:Y:S05]  /*2b60*/  @!P1 BRA `(.L_x_51) ;  /* 0x0000006000a49947 */ /* 0x002fea0003800000 */
.L_x_140:
[----:B------:R-:W-:Y:S01]  /*2b70*/  LEA R4, R11, UR37, 0x4 ;  /* 0x000000250b047c11 */ /* 0x000fe2000f8e20ff */
[----:B-1----:R-:W-:Y:S01]  /*2b80*/  VIADD R0, R0, 0x90 ;  /* 0x0000009000007836 */ /* 0x002fe20000000000 */
[----:B------:R-:W-:Y:S01]  /*2b90*/  SEL R3, R3, RZ, P0 ;  /* 0x000000ff03037207 */ /* 0x000fe20000000000 */
[----:B------:R-:W-:-:S03]  /*2ba0*/  VIADD R11, R11, 0x1 ;  /* 0x000000010b0b7836 */ /* 0x000fc60000000000 */
[----:B------:R-:W1:Y:S01]  /*2bb0*/  LDS.128 R4, [R4+0x110] ;  /* 0x0001100004047984 */ /* 0x000e620000000c00 */
[----:B------:R-:W-:Y:S02]  /*2bc0*/  PRMT R0, RZ, 0x654, R0 ;  /* 0x00000654ff007816 */ /* 0x000fe40000000000 */
[C---:B------:R-:W-:Y:S01]  /*2bd0*/  ISETP.NE.AND P1, PT, R11.reuse, 0x2, PT ;  /* 0x000000020b00780c */ /* 0x040fe20003f25270 */
[----:B------:R-:W-:Y:S01]  /*2be0*/  @!PT LDS RZ, [RZ] ;  /* 0x00000000fffff984 */ /* 0x000fe20000000800 */
[----:B------:R-:W-:Y:S01]  /*2bf0*/  @!PT LDS RZ, [RZ] ;  /* 0x00000000fffff984 */ /* 0x000fe20000000800 */
[----:B------:R-:W-:Y:S01]  /*2c00*/  @!PT LDS RZ, [RZ] ;  /* 0x00000000fffff984 */ /* 0x000fe20000000800 */
[----:B------:R-:W-:Y:S01]  /*2c10*/  @!PT LDS RZ, [RZ] ;  /* 0x00000000fffff984 */ /* 0x000fe20000000800 */
[----:B------:R2:W-:Y:S06]  /*2c20*/  MEMBAR.ALL.CTA ;  /* 0x0000000000007992 */ /* 0x0005ec0000008000 */
[----:B--2---:R-:W2:Y:S01]  /*2c30*/  FENCE.VIEW.ASYNC.S ;  /* 0x00000000000073c6 */ /* 0x004ea20000000000 */
[----:B------:R-:W-:Y:S01]  /*2c40*/  SEL R11, R11, RZ, P1 ;  /* 0x000000ff0b0b7207 */ /* 0x000fe20000800000 */
[----:B--2---:R2:W-:Y:S01]  /*2c50*/  SYNCS.ARRIVE.TRANS64.RED.A1T0 RZ, [R0+URZ], RZ ;  /* 0x000000ff00ff79a7 */ /* 0x0045e200081004ff */
[----:B-1----:R-:W-:-:S02]  /*2c60*/  LOP3.LUT P3, RZ, R6, 0x1, RZ, 0xc0, !PT ;  /* 0x0000000106ff7812 */ /* 0x002fc4000786c0ff */
[----:B------:R-:W-:-:S04]  /*2c70*/  SEL R5, RZ, 0x1, P0 ;  /* 0x00000001ff057807 */ /* 0x000fc80000000000 */
[----:B------:R-:W-:Y:S02]  /*2c80*/  LOP3.LUT R8, R8, R5, RZ, 0x3c, !PT ;  /* 0x0000000508087212 */ /* 0x000fe400078e3cff */
[----:B--2---:R-:W-:-:S04]  /*2c90*/  SEL R0, RZ, 0x1, P1 ;  /* 0x00000001ff007807 */ /* 0x004fc80000800000 */
[----:B------:R-:W-:Y:S01]  /*2ca0*/  LOP3.LUT R9, R9, R0, RZ, 0x3c, !PT ;  /* 0x0000000009097212 */ /* 0x000fe200078e3cff */
[----:B------:R-:W-:Y:S06]  /*2cb0*/  @P3 BRA `(.L_x_52) ;  /* 0xfffffffc002c3947 */ /* 0x000fec000383ffff */
[----:B------:R-:W-:Y:S01]  /*2cc0*/  ULEA UR5, UR6, UR37, 0x3 ;  /* 0x0000002506057291 */ /* 0x000fe2000f8e18ff */
[----:B------:R-:W-:-:S08]  /*2cd0*/  SHF.L.U32 R3, R12, 0x1f, RZ ;  /* 0x0000001f0c037819 */ /* 0x000fd000000006ff */
[----:B------:R-:W1:Y:S02]  /*2ce0*/  SYNCS.PHASECHK.TRANS64 P0, [UR5+0x90], R3 ;  /* 0x00009003ff0075a7 */ /* 0x000e640008001005 */
[----:B-1----:R-:W-:Y:S05]  /*2cf0*/  @P0 BRA `(.L_x_53) ;  /* 0x0000000000080947 */ /* 0x002fea0003800000 */
[----:B------:R-:W1:Y:S02]  /*2d00*/  SYNCS.PHASECHK.TRANS64.TRYWAIT P0, [UR5+0x90], R3 ;  /* 0x00009003ff0075a7 */ /* 0x000e640008001105 */
[----:B-1----:R-:W-:Y:S05]  /*2d10*/  @!P0 BRA `(.L_x_54) ;  /* 0x00000060004c8947 */ /* 0x002fea0003800000 */
.L_x_53:
[----:B------:R-:W-:-:S04]  /*2d20*/  UIADD3 UR4, UPT, UPT, UR6, 0x1, URZ ;  /* 0x0000000106047890 */ /* 0x000fc8000fffe0ff */
[----:B------:R-:W-:-:S04]  /*2d30*/  UISETP.NE.AND UP0, UPT, UR4, 0x2, UPT ;  /* 0x000000020400788c */ /* 0x000fc8000bf05270 */
[----:B------:R-:W-:Y:S02]  /*2d40*/  USEL UR7, URZ, 0x1, UP0 ;  /* 0x00000001ff077887 */ /* 0x000fe40008000000 */
[----:B------:R-:W-:-:S04]  /*2d50*/  USEL UR4, UR4, URZ, UP0 ;  /* 0x000000ff04047287 */ /* 0x000fc80008000000 */
[----:B------:R-:W-:Y:S01]  /*2d60*/  ULEA UR4, UR4, UR37, 0x3 ;  /* 0x0000002504047291 */ /* 0x000fe2000f8e18ff */
[----:B-1----:R-:W-:-:S04]  /*2d70*/  LOP3.LUT R3, R12, UR7, RZ, 0x3c, !PT ;  /* 0x000000070c037c12 */ /* 0x002fc8000f8e3cff */
[----:B------:R-:W-:-:S04]  /*2d80*/  SHF.L.U32 R0, R3, 0x1f, RZ ;  /* 0x0000001f03007819 */ /* 0x000fc800000006ff */
[----:B------:R-:W1:Y:S02]  /*2d90*/  SYNCS.PHASECHK.TRANS64 P0, [UR4+0x90], R0 ;  /* 0x00009000ff0075a7 */ /* 0x000e640008001004 */
[----:B-1----:R-:W-:Y:S05]  /*2da0*/  @P0 EXIT ;  /* 0x000000000000094d */ /* 0x002fea0003800000 */
[----:B------:R-:W-:Y:S02]  /*2db0*/  SHF.L.U32 R3, R3, 0x1f, RZ ;  /* 0x0000001f03037819 */ /* 0x000fe400000006ff */
[----:B------:R-:W-:-:S07]  /*2dc0*/  MOV R0, UR4 ;  /* 0x0000000400007c02 */ /* 0x000fce0008000f00 */
.L_x_55:
[----:B-1----:R1:W2:Y:S02]  /*2dd0*/  SYNCS.PHASECHK.TRANS64.TRYWAIT P0, [R0+URZ+0x90], R3 ;  /* 0x00009003000075a7 */ /* 0x0022a400080011ff */
[----:B--2---:R-:W-:Y:S05]  /*2de0*/  @!P0 NANOSLEEP.SYNCS 0x989680 ;  /* 0x009896800000895d */ /* 0x004fea0003900000 */
[----:B------:R-:W2:Y:S02]  /*2df0*/  @!P0 SYNCS.PHASECHK.TRANS64 P0, [R0+URZ+0x90], R3 ;  /* 0x00009003000085a7 */ /* 0x000ea400080010ff */
[----:B--2---:R-:W-:Y:S05]  /*2e00*/  @P0 EXIT ;  /* 0x000000000000094d */ /* 0x004fea0003800000 */
[----:B------:R-:W-:Y:S05]  /*2e10*/  BRA `(.L_x_55) ;  /* 0xfffffffc00ec7947 */ /* 0x000fea000383ffff */
.L_x_48:
[----:B------:R-:W-:Y:S05]  /*2e20*/  BRA.U UP4, `(.L_x_56) ;  /* 0x0000001104d87547 */ /* 0x000fea000b800000 */
[----:B------:R-:W-:Y:S01]  /*2e30*/  UMOV UR6, 0x40 ;  /* 0x0000004000067882 */ /* 0x000fe20000000000 */
[----:B------:R-:W-:Y:S01]  /*2e40*/  NOP ;  /* 0x0000000000007918 */ /* 0x000fe20000000000 */
[----:B------:R-:W-:Y:S01]  /*2e50*/  ULEA UR6, UR37, UR6, 0x18 ;  /* 0x0000000625067291 */ /* 0x000fe2000f8ec0ff */
[----:B------:R-:W-:Y:S02]  /*2e60*/  UMOV UR7, 0x400 ;  /* 0x0000040000077882 */ /* 0x000fe40000000000 */
[----:B------:R-:W-:-:S06]  /*2e70*/  ULEA UR37, UR37, UR7, 0x18 ;  /* 0x0000000725257291 */ /* 0x000fcc000f8ec0ff */
[----:B------:R-:W1:Y:S02]  /*2e80*/  LDS.U8 R2, [UR6+0x1c] ;  /* 0x00001c06ff027984 */ /* 0x000e640008000000 */
[----:B-1----:R-:W-:-:S13]  /*2e90*/  ISETP.NE.AND P0, PT, R2, RZ, PT ;  /* 0x000000ff0200720c */ /* 0x002fda0003f05270 */
[----:B------:R-:W-:Y:S05]  /*2ea0*/  @P0 BRA `(.L_x_57) ;  /* 0x0000000400080947 */ /* 0x000fea0003800000 */
[----:B------:R-:W-:Y:S02]  /*2eb0*/  UISETP.NE.U32.AND UP0, UPT, UR5, 0x1, UPT ;  /* 0x000000010500788c */ /* 0x000fe4000bf05070 */
[----:B------:R-:W-:-:S07]  /*2ec0*/  UIADD3 UR8, UPT, UPT, UR6, 0x8, URZ ;  /* 0x0000000806087890 */ /* 0x000fce000fffe0ff */
[----:B------:R-:W-:Y:S05]  /*2ed0*/  BRA.U !UP0, `(.L_x_58) ;  /* 0x00000001089c7547 */ /* 0x000fea000b800000 */
[----:B------:R-:W-:Y:S01]  /*2ee0*/  ELECT P0, URZ, PT ;  /* 0x0000000000ff782f */ /* 0x000fe20003800000 */
[----:B------:R-:W-:-:S12]  /*2ef0*/  BSSY B0, `(.L_x_58) ;  /* 0x0000025000007945 */ /* 0x000fd80003800000 */
[----:B------:R-:W-:Y:S05]  /*2f00*/  @!P0 BRA `(.L_x_59) ;  /* 0x00000000008c8947 */ /* 0x000fea0003800000 */
[----:B------:R-:W-:-:S05]  /*2f10*/  UMOV UR7, 0x10 ;  /* 0x0000001000077882 */ /* 0x000fca0000000000 */
[----:B------:R-:W-:Y:S04]  /*2f20*/  DEPBAR.LE SB1, 0x36 ;  /* 0x00009d800000791a */ /* 0x000fe80000000000 */
[----:B------:R-:W1:Y:S02]  /*2f30*/  UTCATOMSWS.2CTA.FIND_AND_SET.ALIGN UP1, UR7, UR7 ;  /* 0x00000007000775e3 */ /* 0x000e640008220800 */
[----:B-1----:R-:W-:Y:S01]  /*2f40*/  MOV R11, UR7 ;  /* 0x00000007000b7c02 */ /* 0x002fe20008000f00 */
[----:B------:R-:W-:Y:S06]  /*2f50*/  BRA.U UP1, `(.L_x_60) ;  /* 0x0000000101187547 */ /* 0x000fec000b800000 */
.L_x_61:
[----:B------:R-:W-:Y:S05]  /*2f60*/  NANOSLEEP 0x64 ;  /* 0x000000640000795d */ /* 0x000fea0003800000 */
[----:B------:R-:W-:-:S05]  /*2f70*/  UMOV UR7, 0x10 ;  /* 0x0000001000077882 */ /* 0x000fca0000000000 */
[----:B------:R-:W-:Y:S04]  /*2f80*/  DEPBAR.LE SB1, 0x36 ;  /* 0x00009d800000791a */ /* 0x000fe80000000000 */
[----:B------:R-:W1:Y:S02]  /*2f90*/  UTCATOMSWS.2CTA.FIND_AND_SET.ALIGN UP1, UR7, UR7 ;  /* 0x00000007000775e3 */ /* 0x000e640008220800 */
[----:B-1----:R-:W-:Y:S01]  /*2fa0*/  MOV R11, UR7 ;  /* 0x00000007000b7c02 */ /* 0x002fe20008000f00 */
[----:B------:R-:W-:Y:S05]  /*2fb0*/  BRA.U !UP1, `(.L_x_61) ;  /* 0xfffffffd09e87547 */ /* 0x000fea000b83ffff */
.L_x_60:
[----:B------:R-:W1:Y:S01]  /*2fc0*/  LDS R5, [UR6+0x10] ;  /* 0x00001006ff057984 */ /* 0x000e620008000800 */
[----:B------:R-:W-:Y:S01]  /*2fd0*/  IMAD.U32 R3, RZ, RZ, UR37 ;  /* 0x00000025ff037e24 */ /* 0x000fe2000f8e00ff */
[----:B------:R-:W-:-:S03]  /*2fe0*/  MOV R2, UR4 ;  /* 0x0000000400027c02 */ /* 0x000fc60008000f00 */
[----:B------:R-:W-:Y:S01]  /*2ff0*/  VIADD R3, R3, 0x130 ;  /* 0x0000013003037836 */ /* 0x000fe20000000000 */
[----:B-1----:R-:W-:-:S04]  /*3000*/  SHF.L.U32 R5, R5, 0x1f, RZ ;  /* 0x0000001f05057819 */ /* 0x002fc800000006ff */
[----:B------:R-:W1:Y:S02]  /*3010*/  SYNCS.PHASECHK.TRANS64.TRYWAIT P0, [UR6+0x8], R5 ;  /* 0x00000805ff0075a7 */ /* 0x000e640008001106 */
[----:B-1----:R-:W-:Y:S05]  /*3020*/  @P0 BRA `(.L_x_62) ;  /* 0x0000000000080947 */ /* 0x002fea0003800000 */
[----:B------:R-:W1:Y:S02]  /*3030*/  SYNCS.PHASECHK.TRANS64.TRYWAIT P0, [UR6+0x8], R5 ;  /* 0x00000805ff0075a7 */ /* 0x000e640008001106 */
[----:B-1----:R-:W-:Y:S05]  /*3040*/  @!P0 BRA `(.L_x_63) ;  /* 0x0000005c00988947 */ /* 0x002fea0003800000 */
.L_x_62:
[----:B-1----:R-:W-:Y:S01]  /*3050*/  HFMA2 R4, -RZ, RZ, 0, 5.9604644775390625e-08 ;  /* 0x00000001ff047431 */ /* 0x002fe200000001ff */
[----:B------:R-:W-:Y:S01]  /*3060*/  UPRMT UR7, UR4, 0x654, UR8 ;  /* 0x0000065404077896 */ /* 0x000fe20008000008 */
[----:B------:R-:W-:Y:S01]  /*3070*/  IMAD.MOV.U32 R6, RZ, RZ, 0xffff ;  /* 0x0000ffffff067424 */ /* 0x000fe200078e00ff */
[----:B------:R-:W-:Y:S01]  /*3080*/  PRMT R2, R2, 0x654, R3 ;  /* 0x0000065402027816 */ /* 0x000fe20000000003 */
[----:B------:R-:W-:Y:S02]  /*3090*/  IMAD.MOV.U32 R5, RZ, RZ, 0x4 ;  /* 0x00000004ff057424 */ /* 0x000fe400078e00ff */
[----:B------:R-:W-:Y:S01]  /*30a0*/  IMAD.SHL.U32 R9, R11, 0x20, RZ ;  /* 0x000000200b097824 */ /* 0x000fe200078e00ff */
[----:B------:R-:W-:Y:S02]  /*30b0*/  MOV R3, UR7 ;  /* 0x0000000700037c02 */ /* 0x000fe40008000f00 */
[-C--:B------:R-:W-:Y:S01]  /*30c0*/  SHF.L.U32 R7, R6, R11.reuse, RZ ;  /* 0x0000000b06077219 */ /* 0x080fe200000006ff */
[----:B------:R1:W-:Y:S01]  /*30d0*/  SYNCS.ARRIVE.TRANS64.RED RZ, [UR7], R5 ;  /* 0x00000005ffff79a7 */ /* 0x0003e20008000407 */
[----:B------:R-:W-:Y:S01]  /*30e0*/  SHF.L.U32 R6, R4, R11, RZ ;  /* 0x0000000b04067219 */ /* 0x000fe200000006ff */
[----:B------:R1:W-:Y:S04]  /*30f0*/  STS [UR37+0x130], R9 ;  /* 0x00013009ff007988 */ /* 0x0003e80008000825 */
[----:B------:R1:W-:Y:S04]  /*3100*/  STAS [R2.64], R11 ;  /* 0x0000000b02007dbd */ /* 0x0003e8000c0008ff */
[----:B------:R1:W-:Y:S04]  /*3110*/  ATOMS.OR RZ, [UR6+0x14], R7 ;  /* 0x00001407ffff798c */ /* 0x0003e8000b000006 */
[----:B------:R1:W-:Y:S04]  /*3120*/  ATOMS.OR RZ, [UR6+0x18], R6 ;  /* 0x00001806ffff798c */ /* 0x0003e8000b000006 */
[----:B------:R1:W-:Y:S02]  /*3130*/  ATOMS.XOR RZ, [UR6+0x10], R4 ;  /* 0x00001004ffff798c */ /* 0x0003e4000b800006 */
.L_x_59:
[----:B------:R-:W-:Y:S05]  /*3140*/  BSYNC B0 ;  /* 0x0000000000007941 */ /* 0x000fea0003800000 */
.L_x_58:
[----:B------:R-:W-:Y:S05]  /*3150*/  BRA.U UP0, `(.L_x_64) ;  /* 0x00000001006c7547 */ /* 0x000fea000b800000 */
[----:B------:R-:W-:-:S03]  /*3160*/  UMOV UR7, 0xffffffff ;  /* 0xffffffff00077882 */ /* 0x000fc60000000000 */
[----:B------:R-:W-:Y:S05]  /*3170*/  BRA.DIV UR7, `(.L_x_65) ;  /* 0x0000005e07647947 */ /* 0x000fea000b800000 */
[----:B------:R-:W-:-:S13]  /*3180*/  ELECT P6, URZ, PT ;  /* 0x0000000000ff782f */ /* 0x000fda00038c0000 */
.L_x_144:
[----:B------:R-:W-:Y:S05]  /*3190*/  @!P6 BRA `(.L_x_64) ;  /* 0x00000000005ce947 */ /* 0x000fea0003800000 */
[----:B-1----:R-:W1:Y:S02]  /*31a0*/  LDS R3, [UR6+0x10] ;  /* 0x00001006ff037984 */ /* 0x002e640008000800 */
[----:B-1----:R-:W-:-:S04]  /*31b0*/  SHF.L.U32 R3, R3, 0x1f, RZ ;  /* 0x0000001f03037819 */ /* 0x002fc800000006ff */
[----:B------:R-:W1:Y:S02]  /*31c0*/  SYNCS.PHASECHK.TRANS64.TRYWAIT P0, [UR6+0x8], R3 ;  /* 0x00000803ff0075a7 */ /* 0x000e640008001106 */
[----:B-1----:R-:W-:Y:S05]  /*31d0*/  @P0 BRA `(.L_x_66) ;  /* 0x0000000000080947 */ /* 0x002fea0003800000 */
[----:B------:R-:W1:Y:S02]  /*31e0*/  SYNCS.PHASECHK.TRANS64.TRYWAIT P0, [UR6+0x8], R3 ;  /* 0x00000803ff0075a7 */ /* 0x000e640008001106 */
[----:B-1----:R-:W-:Y:S05]  /*31f0*/  @!P0 BRA `(.L_x_67) ;  /* 0x0000005c00648947 */ /* 0x002fea0003800000 */
.L_x_66:
[----:B------:R-:W2:Y:S01]  /*3200*/  LDS R5, [UR37+0x130] ;  /* 0x00013025ff057984 */ /* 0x000ea20008000800 */
[----:B-1----:R-:W-:Y:S02]  /*3210*/  HFMA2 R2, -RZ, RZ, 0, 5.9604644775390625e-08 ;  /* 0x00000001ff027431 */ /* 0x002fe400000001ff */
[----:B------:R-:W-:Y:S01]  /*3220*/  IMAD.MOV.U32 R3, RZ, RZ, 0xffff ;  /* 0x0000ffffff037424 */ /* 0x000fe200078e00ff */
[----:B------:R-:W-:Y:S01]  /*3230*/  UPRMT UR7, UR4, 0x654, UR8 ;  /* 0x0000065404077896 */ /* 0x000fe20008000008 */
[----:B--2---:R-:W-:-:S03]  /*3240*/  IMAD.SHL.U32 R4, R5, 0x20, RZ ;  /* 0x0000002005047824 */ /* 0x004fc600078e00ff */
[-C--:B------:R-:W-:Y:S02]  /*3250*/  SHF.L.U32 R3, R3, R5.reuse, RZ ;  /* 0x0000000503037219 */ /* 0x080fe400000006ff */
[----:B------:R-:W-:Y:S01]  /*3260*/  SHF.L.U32 R5, R2, R5, RZ ;  /* 0x0000000502057219 */ /* 0x000fe200000006ff */
[----:B------:R2:W-:Y:S04]  /*3270*/  STS [UR37+0x130], R4 ;  /* 0x00013004ff007988 */ /* 0x0005e80008000825 */
[----:B------:R2:W-:Y:S04]  /*3280*/  ATOMS.OR RZ, [UR6+0x14], R3 ;  /* 0x00001403ffff798c */ /* 0x0005e8000b000006 */
[----:B------:R2:W-:Y:S01]  /*3290*/  ATOMS.OR RZ, [UR6+0x18], R5 ;  /* 0x00001805ffff798c */ /* 0x0005e2000b000006 */
[----:B------:R-:W-:Y:S03]  /*32a0*/  SYNCS.ARRIVE.TRANS64.RED.A1T0 RZ, [UR7], RZ ;  /* 0x000000ffffff79a7 */ /* 0x000fe60008100407 */
[----:B------:R2:W-:Y:S01]  /*32b0*/  ATOMS.XOR RZ, [UR6+0x10], R2 ;  /* 0x00001002ffff798c */ /* 0x0005e2000b800006 */
[----:B------:R-:W-:Y:S05]  /*32c0*/  BRA `(.L_x_64) ;  /* 0x0000000000107947 */ /* 0x000fea0003800000 */
.L_x_57:
[----:B------:R-:W-:-:S05]  /*32d0*/  MOV R2, 0xffffffff ;  /* 0xffffffff00027802 */ /* 0x000fca0000000f00 */
[----:B------:R1:W-:Y:S02]  /*32e0*/  STS [UR37+0x130], R2 ;  /* 0x00013002ff007988 */ /* 0x0003e40008000825 */
[----:B-1----:R-:W-:Y:S02]  /*32f0*/  MOV R2, 0x3310 ;  /* 0x0000331000027802 */ /* 0x002fe40000000f00 */
[----:B-----5:R-:W-:Y:S05]  /*3300*/  CALL.REL.NOINC `($__internal_1_$__cuda_sm10x_tcgen05_guardrail_trap_phase_invalid_during_alloc) ;  /* 0x0000006000ac7944 */ /* 0x020fea0003c00000 */
.L_x_64:
[----:B------:R-:W-:Y:S05]  /*3310*/  WARPSYNC.ALL ;  /* 0x0000000000007948 */ /* 0x000fea0003800000 */
[----:B------:R-:W3:Y:S01]  /*3320*/  S2UR UR7, SR_CgaCtaId ;  /* 0x00000000000779c3 */ /* 0x000ee20000008800 */
[----:B------:R-:W-:Y:S01]  /*3330*/  UMOV UR6, 0x400 ;  /* 0x0000040000067882 */ /* 0x000fe20000000000 */
[----:B------:R-:W-:-:S06]  /*3340*/  NOP ;  /* 0x0000000000007918 */ /* 0x000fcc0000000000 */
[----:B------:R-:W-:Y:S06]  /*3350*/  BAR.ARV 0x6, 0xa0 ;  /* 0x0182800000007b1d */ /* 0x000fec0000002000 */
[----:B------:R-:W4:Y:S01]  /*3360*/  LDCU UR8, c[0x0][0x38c] ;  /* 0x00007180ff0877ac */ /* 0x000f220008000800 */
[----:B------:R-:W-:Y:S01]  /*3370*/  LOP3.LUT R0, R0, 0xffff, RZ, 0xc0, !PT ;  /* 0x0000ffff00007812 */ /* 0x000fe200078ec0ff */
[----:B-1----:R-:W-:Y:S01]  /*3380*/  IMAD.MOV.U32 R9, RZ, RZ, 0x1 ;  /* 0x00000001ff097424 */ /* 0x002fe200078e00ff */
[----:B------:R-:W-:Y:S01]  /*3390*/  LOP3.LUT R8, R8, 0xffff, RZ, 0xc0, !PT ;  /* 0x0000ffff08087812 */ /* 0x000fe200078ec0ff */
[----:B------:R-:W-:Y:S01]  /*33a0*/  UMOV UR19, URZ ;  /* 0x000000ff00137c82 */ /* 0x000fe20008000000 */
[----:B------:R-:W-:Y:S01]  /*33b0*/  R2UR UR11, R0 ;  /* 0x00000000000b72ca */ /* 0x000fe200000e0000 */
[----:B------:R-:W-:Y:S01]  /*33c0*/  UMOV UR18, URZ ;  /* 0x000000ff00127c82 */ /* 0x000fe20008000000 */
[----:B------:R-:W-:Y:S01]  /*33d0*/  R2UR UR12, R8 ;  /* 0x00000000080c72ca */ /* 0x000fe200000e0000 */
[----:B------:R-:W-:Y:S01]  /*33e0*/  IMAD.MOV.U32 R8, RZ, RZ, RZ ;  /* 0x000000ffff087224 */ /* 0x000fe200078e00ff */
[----:B------:R-:W-:Y:S01]  /*33f0*/  UMOV UR17, URZ ;  /* 0x000000ff00117c82 */ /* 0x000fe20008000000 */
[----:B---3--:R-:W-:-:S02]  /*3400*/  ULEA UR7, UR7, UR6, 0x18 ;  /* 0x0000000607077291 */ /* 0x008fc4000f8ec0ff */
[----:B------:R-:W-:Y:S02]  /*3410*/  UISETP.NE.AND UP2, UPT, UR5, URZ, UPT ;  /* 0x000000ff0500728c */ /* 0x000fe4000bf45270 */
[----:B------:R-:W-:Y:S02]  /*3420*/  UIADD3 UR13, UPT, UPT, UR7, 0x8400, URZ ;  /* 0x00008400070d7890 */ /* 0x000fe4000fffe0ff */
[----:B------:R-:W-:Y:S02]  /*3430*/  UIADD3 UR14, UPT, UPT, UR7, 0x1c400, URZ ;  /* 0x0001c400070e7890 */ /* 0x000fe4000fffe0ff */
[----:B----4-:R-:W-:Y:S01]  /*3440*/  UIADD3 UR8, UPT, UPT, UR8, 0x7f, URZ ;  /* 0x0000007f08087890 */ /* 0x010fe2000fffe0ff */
[----:B--2---:R-:W1:Y:S01]  /*3450*/  LDS R2, [UR7+0x130] ;  /* 0x00013007ff027984 */ /* 0x004e620008000800 */
[----:B------:R-:W-:Y:S02]  /*3460*/  USHF.R.U32.HI UR13, URZ, 0x4, UR13 ;  /* 0x00000004ff0d7899 */ /* 0x000fe4000801160d */
[----:B------:R-:W-:-:S02]  /*3470*/  USHF.R.S32.HI UR6, URZ, 0x1f, UR8 ;  /* 0x0000001fff067899 */ /* 0x000fc40008011408 */
[----:B------:R-:W-:Y:S02]  /*3480*/  USHF.R.U32.HI UR14, URZ, 0x4, UR14 ;  /* 0x00000004ff0e7899 */ /* 0x000fe4000801160e */
[----:B------:R-:W-:Y:S02]  /*3490*/  ULEA.HI UR6, UR6, UR8, URZ, 0x7 ;  /* 0x0000000806067291 */ /* 0x000fe4000f8f38ff */
[----:B------:R-:W-:Y:S02]  /*34a0*/  ULOP3.LUT UR13, UR13, 0x3fff, URZ, 0xc0, !UPT ;  /* 0x00003fff0d0d7892 */ /* 0x000fe4000f8ec0ff */
[----:B------:R-:W-:Y:S02]  /*34b0*/  USHF.R.S32.HI UR6, URZ, 0x7, UR6 ;  /* 0x00000007ff067899 */ /* 0x000fe40008011406 */
[----:B------:R-:W-:Y:S02]  /*34c0*/  ULOP3.LUT UR14, UR14, 0x3fff, URZ, 0xc0, !UPT ;  /* 0x00003fff0e0e7892 */ /* 0x000fe4000f8ec0ff */
[----:B------:R-:W-:Y:S01]  /*34d0*/  UISETP.LT.AND UP0, UPT, UR6, 0x1, UPT ;  /* 0x000000010600788c */ /* 0x000fe2000bf01270 */
[----:B------:R-:W-:Y:S01]  /*34e0*/  UMOV UR28, 0x0 ;  /* 0x00000000001c7882 */ /* 0x000fe20000000000 */
[----:B------:R-:W-:Y:S01]  /*34f0*/  UMOV UR29, 0x10200490 ;  /* 0x10200490001d7882 */ /* 0x000fe20000000000 */
[----:B------:R-:W-:-:S02]  /*3500*/  ULOP3.LUT UR13, UR13, 0x10000, URZ, 0xfc, !UPT ;  /* 0x000100000d0d7892 */ /* 0x000fc4000f8efcff */
[----:B------:R-:W-:Y:S02]  /*3510*/  ULOP3.LUT UR14, UR14, 0x10000, URZ, 0xfc, !UPT ;  /* 0x000100000e0e7892 */ /* 0x000fe4000f8efcff */
[----:B------:R-:W-:Y:S01]  /*3520*/  USEL UR20, UR6, 0x1, !UP0 ;  /* 0x0000000106147887 */ /* 0x000fe2000c000000 */
[----:B------:R-:W-:Y:S01]  /*3530*/  UMOV UR26, 0x0 ;  /* 0x00000000001a7882 */ /* 0x000fe20000000000 */
[----:B------:R-:W-:Y:S01]  /*3540*/  UMOV UR27, 0x10200490 ;  /* 0x10200490001b7882 */ /* 0x000fe20000000000 */
[----:B------:R-:W-:Y:S01]  /*3550*/  UMOV UR24, 0x0 ;  /* 0x0000000000187882 */ /* 0x000fe20000000000 */
[----:B------:R-:W-:Y:S01]  /*3560*/  UMOV UR25, 0x10200490 ;  /* 0x1020049000197882 */ /* 0x000fe20000000000 */
[----:B------:R-:W-:Y:S01]  /*3570*/  UMOV UR22, 0x0 ;  /* 0x0000000000167882 */ /* 0x000fe20000000000 */
[----:B------:R-:W-:Y:S01]  /*3580*/  UMOV UR23, 0x10200490 ;  /* 0x1020049000177882 */ /* 0x000fe20000000000 */
[----:B-1----:R-:W-:Y:S02]  /*3590*/  R2UR UR21, R2 ;  /* 0x00000000021572ca */ /* 0x002fe400000e0000 */
[----:B------:R-:W-:-:S13]  /*35a0*/  CS2R R2, SRZ ;  /* 0x0000000000027805 */ /* 0x000fda000001ff00 */
.L_x_75:
[C---:B------:R-:W-:Y:S02]  /*35b0*/  LEA R0, R8.reuse, UR7, 0x3 ;  /* 0x0000000708007c11 */ /* 0x040fe4000f8e18ff */
[----:B------:R-:W-:Y:S02]  /*35c0*/  SHF.L.U32 R5, R3, 0x1f, RZ ;  /* 0x0000001f03057819 */ /* 0x000fe400000006ff */
[----:B------:R-:W-:Y:S02]  /*35d0*/  LEA R4, R8, UR7, 0x4 ;  /* 0x0000000708047c11 */ /* 0x000fe4000f8e20ff */
[----:B------:R-:W1:Y:S02]  /*35e0*/  SYNCS.PHASECHK.TRANS64.TRYWAIT P0, [R0+URZ+0x80], R5 ;  /* 0x00008005000075a7 */ /* 0x000e6400080011ff */
[----:B-1-34-:R-:W-:Y:S05]  /*35f0*/  @!P0 BRA `(.L_x_68) ;  /* 0x00000058007c8947 */ /* 0x01afea0003800000 */
.L_x_145:
[----:B-1----:R-:W1:Y:S01]  /*3600*/  LDS.128 R4, [R4+0x110] ;  /* 0x0001100004047984 */ /* 0x002e620000000c00 */
[----:B------:R-:W-:Y:S02]  /*3610*/  VIADD R0, R0, 0x90 ;  /* 0x0000009000007836 */ /* 0x000fe40000000000 */
[----:B------:R-:W-:Y:S01]  /*3620*/  VIADD R8, R8, 0x1 ;  /* 0x0000000108087836 */ /* 0x000fe20000000000 */
[----:B------:R-:W-:Y:S01]  /*3630*/  @!PT LDS RZ, [RZ] ;  /* 0x00000000fffff984 */ /* 0x000fe20000000800 */
[----:B------:R-:W-:Y:S01]  /*3640*/  @!PT LDS RZ, [RZ] ;  /* 0x00000000fffff984 */ /* 0x000fe20000000800 */
[----:B------:R-:W-:Y:S01]  /*3650*/  @!PT LDS RZ, [RZ] ;  /* 0x00000000fffff984 */ /* 0x000fe20000000800 */
[----:B------:R-:W-:Y:S01]  /*3660*/  @!PT LDS RZ, [RZ] ;  /* 0x00000000fffff984 */ /* 0x000fe20000000800 */
[----:B------:R2:W-:Y:S06]  /*3670*/  MEMBAR.ALL.CTA ;  /* 0x0000000000007992 */ /* 0x0005ec0000008000 */
[----:B--2---:R-:W2:Y:S01]  /*3680*/  FENCE.VIEW.ASYNC.S ;  /* 0x00000000000073c6 */ /* 0x004ea20000000000 */
[----:B------:R-:W-:-:S04]  /*3690*/  PRMT R0, RZ, 0x654, R0 ;  /* 0x00000654ff007816 */ /* 0x000fc80000000000 */
[----:B--2---:R2:W-:Y:S01]  /*36a0*/  SYNCS.ARRIVE.TRANS64.RED.A1T0 RZ, [R0+URZ], RZ ;  /* 0x000000ff00ff79a7 */ /* 0x0045e200081004ff */
[----:B-1----:R-:W-:Y:S01]  /*36b0*/  LOP3.LUT P1, RZ, R6, 0x1, RZ, 0xc0, !PT ;  /* 0x0000000106ff7812 */ /* 0x002fe2000782c0ff */
[----:B--2---:R-:W-:-:S12]  /*36c0*/  BRA.U UP2, `(.L_x_69) ;  /* 0x0000000502087547 */ /* 0x004fd8000b800000 */
[----:B------:R-:W1:Y:S01]  /*36d0*/  LDCU UR8, c[0x0][0x38c] ;  /* 0x00007180ff0877ac */ /* 0x000e620008000800 */
[----:B------:R-:W-:Y:S02]  /*36e0*/  PLOP3.LUT P2, PT, PT, PT, PT, 0x80, 0x8 ;  /* 0x000000000008781c */ /* 0x000fe40003f4f070 */
[----:B------:R-:W-:Y:S01]  /*36f0*/  SHF.L.U32 R5, R9, 0x1f, RZ ;  /* 0x0000001f09057819 */ /* 0x000fe200000006ff */
[----:B------:R-:W-:Y:S02]  /*3700*/  ULEA UR9, UR19, UR7, 0x3 ;  /* 0x0000000713097291 */ /* 0x000fe4000f8e18ff */
[----:B------:R-:W-:Y:S02]  /*3710*/  ULEA UR10, UR19, UR21, 0x7 ;  /* 0x00000015130a7291 */ /* 0x000fe4000f8e38ff */
[----:B-1----:R-:W-:-:S06]  /*3720*/  UISETP.GE.AND UP0, UPT, UR8, 0x1, UPT ;  /* 0x000000010800788c */ /* 0x002fcc000bf06270 */
[----:B------:R-:W-:-:S05]  /*3730*/  PLOP3.LUT P0, PT, PT, PT, UP0, 0x80, 0x8 ;  /* 0x000000000008781c */ /* 0x000fca0003f0f008 */
[----:B------:R-:W-:-:S08]  /*3740*/  @UP0 ULEA UR8, UR18, UR7, 0x3 ;  /* 0x0000000712080291 */ /* 0x000fd0000f8e18ff */
[----:B------:R-:W-:-:S04]  /*3750*/  @P0 SHF.L.U32 R0, R2, 0x1f, RZ ;  /* 0x0000001f02000819 */ /* 0x000fc800000006ff */
[----:B------:R1:W2:Y:S01]  /*3760*/  @P0 SYNCS.PHASECHK.TRANS64.TRYWAIT P2, [UR8], R0 ;  /* 0x00000000ff0005a7 */ /* 0x0002a20008041108 */
[----:B------:R-:W3:Y:S02]  /*3770*/  SYNCS.PHASECHK.TRANS64.TRYWAIT P0, [UR9+0xc0], R5 ;  /* 0x0000c005ff0075a7 */ /* 0x000ee40008001109 */
[----:B-123--:R-:W-:Y:S05]  /*3780*/  @!P0 BRA `(.L_x_70) ;  /* 0x00000058002c8947 */ /* 0x00efea0003800000 */
.L_x_147:
[----:B------:R-:W-:Y:S01]  /*3790*/  UMOV UR16, UR17 ;  /* 0x0000001100107c82 */ /* 0x000fe20008000000 */
[----:B------:R-:W-:Y:S05]  /*37a0*/  BRA.U !UP0, `(.L_x_71) ;  /* 0x0000000108c07547 */ /* 0x000fea000b800000 */
[----:B------:R-:W-:Y:S02]  /*37b0*/  UIADD3 UR16, UPT, UPT, UR20, UR17, URZ ;  /* 0x0000001114107290 */ /* 0x000fe4000fffe0ff */
[----:B------:R-:W-:Y:S01]  /*37c0*/  UPLOP3.LUT UP3, UPT, UPT, UPT, UPT, 0x40, 0x4 ;  /* 0x000000000004789c */ /* 0x000fe20003f6e870 */
[----:B------:R-:W-:Y:S01]  /*37d0*/  UMOV UR15, UR6 ;  /* 0x00000006000f7c82 */ /* 0x000fe20008000000 */
[----:B------:R-:W-:-:S09]  /*37e0*/  UMOV UR46, UR18 ;  /* 0x00000012002e7c82 */ /* 0x000fd20008000000 */
.L_x_74:
[----:B--2---:R-:W-:Y:S01]  /*37f0*/  ULEA UR8, UR46, UR7, 0x3 ;  /* 0x000000072e087291 */ /* 0x004fe2000f8e18ff */
[----:B---3--:R-:W-:Y:S11]  /*3800*/  @P2 BRA `(.L_x_72) ;  /* 0x00000000000c2947 */ /* 0x008ff60003800000 */
[----:B-1----:R-:W-:Y:S04]  /*3810*/  SHF.L.U32 R5, R2, 0x1f, RZ ;  /* 0x0000001f02057819 */ /* 0x002fe800000006ff */
[----:B------:R-:W1:Y:S02]  /*3820*/  SYNCS.PHASECHK.TRANS64.TRYWAIT P0, [UR8], R5 ;  /* 0x00000005ff0075a7 */ /* 0x000e640008001108 */
[----:B-1----:R-:W-:Y:S05]  /*3830*/  @!P0 BRA `(.L_x_73) ;  /* 0x0000005800188947 */ /* 0x002fea0003800000 */
.L_x_72:
[----:B------:R-:W-:Y:S01]  /*3840*/  UISETP.NE.AND UP0, UPT, UR15, 0x1, UPT ;  /* 0x000000010f00788c */ /* 0x000fe2000bf05270 */
[----:B------:R-:W-:Y:S01]  /*3850*/  PLOP3.LUT P2, PT, PT, PT, PT, 0x80, 0x8 ;  /* 0x000000000008781c */ /* 0x000fe20003f4f070 */
[----:B------:R-:W-:Y:S02]  /*3860*/  UIADD3 UR18, UPT, UPT, UR46, 0x1, URZ ;  /* 0x000000012e127890 */ /* 0x000fe4000fffe0ff */
[----:B------:R-:W-:Y:S02]  /*3870*/  ULEA UR32, UR46, UR14, 0x9 ;  /* 0x0000000e2e207291 */ /* 0x000fe4000f8e48ff */
[----:B------:R-:W-:Y:S01]  /*3880*/  UISETP.NE.AND UP1, UPT, UR18, 0x5, UPT ;  /* 0x000000051200788c */ /* 0x000fe2000bf25270 */
[----:B------:R-:W-:Y:S01]  /*3890*/  PLOP3.LUT P0, PT, PT, PT, UP0, 0x80, 0x8 ;  /* 0x000000000008781c */ /* 0x000fe20003f0f008 */
[----:B------:R-:W-:Y:S02]  /*38a0*/  UIADD3 UR44, UPT, UPT, UR32, 0x2, URZ ;  /* 0x00000002202c7890 */ /* 0x000fe4000fffe0ff */
[----:B------:R-:W-:Y:S02]  /*38b0*/  USEL UR31, URZ, 0x1, UP1 ;  /* 0x00000001ff1f7887 */ /* 0x000fe40008800000 */
[----:B------:R-:W-:Y:S02]  /*38c0*/  USEL UR18, UR18, URZ, UP1 ;  /* 0x000000ff12127287 */ /* 0x000fe40008800000 */
[----:B------:R-:W-:Y:S02]  /*38d0*/  UIADD3 UR40, UPT, UPT, UR32, 0x4, URZ ;  /* 0x0000000420287890 */ /* 0x000fe4000fffe0ff */
[----:B------:R-:W-:Y:S01]  /*38e0*/  @UP0 ULEA UR30, UR18, UR7, 0x3 ;  /* 0x00000007121e0291 */ /* 0x000fe2000f8e18ff */
[----:B------:R-:W-:Y:S01]  /*38f0*/  LOP3.LUT R2, R2, UR31, RZ, 0x3c, !PT ;  /* 0x0000001f02027c12 */ /* 0x000fe2000f8e3cff */
[----:B------:R-:W-:Y:S02]  /*3900*/  UIADD3 UR36, UPT, UPT, UR32, 0x6, URZ ;  /* 0x0000000620247890 */ /* 0x000fe4000fffe0ff */
[----:B------:R-:W-:Y:S01]  /*3910*/  UIADD3 UR8, UPT, UPT, UR8, 0x28, URZ ;  /* 0x0000002808087890 */ /* 0x000fe2000fffe0ff */
[----:B-1----:R-:W-:Y:S01]  /*3920*/  @P0 SHF.L.U32 R0, R2, 0x1f, RZ ;  /* 0x0000001f02000819 */ /* 0x002fe200000006ff */
[----:B------:R-:W-:Y:S02]  /*3930*/  UIADD3 UR17, UPT, UPT, UR17, 0x1, URZ ;  /* 0x0000000111117890 */ /* 0x000fe4000fffe0ff */
[----:B------:R-:W-:Y:S01]  /*3940*/  UIADD3 UR15, UPT, UPT, UR15, -0x1, URZ ;  /* 0xffffffff0f0f7890 */ /* 0x000fe2000fffe0ff */
[----:B------:R2:W3:Y:S01]  /*3950*/  @P0 SYNCS.PHASECHK.TRANS64.TRYWAIT P2, [UR30], R0 ;  /* 0x00000000ff0005a7 */ /* 0x0004e2000804111e */
[----:B------:R-:W-:Y:S02]  /*3960*/  ULEA UR30, UR46, UR13, 0xa ;  /* 0x0000000d2e1e7291 */ /* 0x000fe4000f8e50ff */
[----:B------:R-:W-:Y:S02]  /*3970*/  UISETP.NE.AND UP0, UPT, UR17, UR16, UPT ;  /* 0x000000101100728c */ /* 0x000fe4000bf05270 */
[----:B------:R-:W-:Y:S02]  /*3980*/  UIADD3 UR42, UPT, UPT, UR30, 0x2, URZ ;  /* 0x000000021e2a7890 */ /* 0x000fe4000fffe0ff */
[----:B------:R-:W-:Y:S02]  /*3990*/  UIADD3 UR38, UPT, UPT, UR30, 0x4, URZ ;  /* 0x000000041e267890 */ /* 0x000fe4000fffe0ff */
[----:B------:R-:W-:Y:S01]  /*39a0*/  UIADD3 UR34, UPT, UPT, UR30, 0x6, URZ ;  /* 0x000000061e227890 */ /* 0x000fe2000fffe0ff */
[----:B------:R-:W-:Y:S01]  /*39b0*/  UMOV UR33, 0x40004040 ;  /* 0x4000404000217882 */ /* 0x000fe20000000000 */
[----:B------:R-:W-:Y:S01]  /*39c0*/  UMOV UR31, 0x40004040 ;  /* 0x40004040001f7882 */ /* 0x000fe20000000000 */
[----:B------:R-:W-:Y:S01]  /*39d0*/  UMOV UR45, 0x40004040 ;  /* 0x40004040002d7882 */ /* 0x000fe20000000000 */
[----:B------:R2:W-:Y:S01]  /*39e0*/  UTCQMMA.2CTA gdesc[UR30], gdesc[UR32], tmem[UR10], tmem[UR28], idesc[UR29], UP3 ;  /* 0x00ff1c201e0075ea */ /* 0x0005e20009a0030a */
[----:B------:R-:W-:Y:S01]  /*39f0*/  UPLOP3.LUT UP3, UPT, UPT, UPT, UPT, 0x80, 0x8 ;  /* 0x000000000008789c */ /* 0x000fe20003f6f070 */
[----:B------:R-:W-:Y:S01]  /*3a00*/  UMOV UR43, 0x40004040 ;  /* 0x40004040002b7882 */ /* 0x000fe20000000000 */
[----:B------:R-:W-:Y:S01]  /*3a10*/  UMOV UR41, 0x40004040 ;  /* 0x4000404000297882 */ /* 0x000fe20000000000 */
[----:B------:R2:W-:Y:S01]  /*3a20*/  UTCQMMA.2CTA gdesc[UR42], gdesc[UR44], tmem[UR10], tmem[UR26], idesc[UR27], UPT ;  /* 0x00ff1a2c2a0075ea */ /* 0x0005e2000ba0030a */
[----:B------:R-:W-:Y:S01]  /*3a30*/  UMOV UR39, 0x40004040 ;  /* 0x4000404000277882 */ /* 0x000fe20000000000 */
[----:B------:R-:W-:Y:S01]  /*3a40*/  UMOV UR37, 0x40004040 ;  /* 0x4000404000257882 */ /* 0x000fe20000000000 */
[----:B------:R-:W-:Y:S01]  /*3a50*/  UMOV UR35, 0x40004040 ;  /* 0x4000404000237882 */ /* 0x000fe20000000000 */
[----:B------:R2:W-:Y:S01]  /*3a60*/  UTCQMMA.2CTA gdesc[UR38], gdesc[UR40], tmem[UR10], tmem[UR24], idesc[UR25], UPT ;  /* 0x00ff1828260075ea */ /* 0x0005e2000ba0030a */
[----:B------:R2:W-:Y:S01]  /*3a70*/  UTCQMMA.2CTA gdesc[UR34], gdesc[UR36], tmem[UR10], tmem[UR22], idesc[UR23], UPT ;  /* 0x00ff1624220075ea */ /* 0x0005e2000ba0030a */
[----:B------:R2:W-:Y:S01]  /*3a80*/  UTCBAR.2CTA.MULTICAST [UR8], URZ, UR12 ;  /* 0x000000ff080073e9 */ /* 0x0005e2000820080c */
[----:B------:R-:W-:Y:S01]  /*3a90*/  UMOV UR46, UR18 ;  /* 0x00000012002e7c82 */ /* 0x000fe20008000000 */
[----:B------:R-:W-:Y:S05]  /*3aa0*/  BRA.U UP0, `(.L_x_74) ;  /* 0xfffffffd00507547 */ /* 0x000fea000b83ffff */
.L_x_71:
[----:B------:R-:W-:Y:S01]  /*3ab0*/  UIADD3 UR9, UPT, UPT, UR9, 0xa0, URZ ;  /* 0x000000a009097890 */ /* 0x000fe2000fffe0ff */
[----:B------:R-:W-:-:S08]  /*3ac0*/  UMOV UR17, UR16 ;  /* 0x0000001000117c82 */ /* 0x000fd00008000000 */
[----:B------:R4:W-:Y:S01]  /*3ad0*/  UTCBAR.2CTA.MULTICAST [UR9], URZ, UR11 ;  /* 0x000000ff090073e9 */ /* 0x0009e2000820080b */
[----:B------:R-:W-:Y:S02]  /*3ae0*/  NOP ;  /* 0x0000000000007918 */ /* 0x000fe40000000000 */
.L_x_69:
[----:B------:R-:W-:Y:S01]  /*3af0*/  UIADD3 UR19, UPT, UPT, UR19, 0x1, URZ ;  /* 0x0000000113137890 */ /* 0x000fe2000fffe0ff */
[----:B------:R-:W-:-:S03]  /*3b00*/  ISETP.NE.AND P0, PT, R8, 0x2, PT ;  /* 0x000000020800780c */ /* 0x000fc60003f05270 */
[----:B------:R-:W-:Y:S01]  /*3b10*/  UISETP.NE.AND UP0, UPT, UR19, 0x4, UPT ;  /* 0x000000041300788c */ /* 0x000fe2000bf05270 */
[----:B-12---:R-:W-:Y:S02]  /*3b20*/  SEL R0, RZ, 0x1, P0 ;  /* 0x00000001ff007807 */ /* 0x006fe40000000000 */
[----:B------:R-:W-:Y:S01]  /*3b30*/  SEL R8, R8, RZ, P0 ;  /* 0x000000ff08087207 */ /* 0x000fe20000000000 */
[----:B------:R-:W-:Y:S01]  /*3b40*/  USEL UR8, URZ, 0x1, UP0 ;  /* 0x00000001ff087887 */ /* 0x000fe20008000000 */
[----:B------:R-:W-:Y:S01]  /*3b50*/  LOP3.LUT R3, R3, R0, RZ, 0x3c, !PT ;  /* 0x0000000003037212 */ /* 0x000fe200078e3cff */
[----:B------:R-:W-:-:S04]  /*3b60*/  USEL UR19, UR19, URZ, UP0 ;  /* 0x000000ff13137287 */ /* 0x000fc80008000000 */
[----:B------:R-:W-:Y:S01]  /*3b70*/  LOP3.LUT R9, R9, UR8, RZ, 0x3c, !PT ;  /* 0x0000000809097c12 */ /* 0x000fe2000f8e3cff */
[----:B------:R-:W-:Y:S07]  /*3b80*/  @P1 BRA `(.L_x_75) ;  /* 0xfffffff800881947 */ /* 0x000fee000383ffff */
[----:B------:R-:W1:Y:S01]  /*3b90*/  S2UR UR6, SR_CgaCtaId ;  /* 0x00000000000679c3 */ /* 0x000e620000008800 */
[----:B------:R-:W-:Y:S01]  /*3ba0*/  ELECT P0, URZ, PT ;  /* 0x0000000000ff782f */ /* 0x000fe20003800000 */
[----:B------:R-:W-:Y:S01]  /*3bb0*/  HFMA2 R0, -RZ, RZ, 0, 5.9604644775390625e-08 ;  /* 0x00000001ff007431 */ /* 0x000fe200000001ff */
[----:B------:R-:W-:-:S05]  /*3bc0*/  UMOV UR8, 0x40 ;  /* 0x0000004000087882 */ /* 0x000fca0000000000 */
[----:B------:R-:W-:Y:S01]  /*3bd0*/  UVIRTCOUNT.DEALLOC.SMPOOL 0x80 ;  /* 0x000000800000784c */ /* 0x000fe20000000000 */
[----:B------:R-:W-:Y:S02]  /*3be0*/  UISETP.NE.AND UP0, UPT, UR5, URZ, UPT ;  /* 0x000000ff0500728c */ /* 0x000fe4000bf05270 */
[----:B-1----:R-:W-:-:S09]  /*3bf0*/  ULEA UR6, UR6, UR8, 0x18 ;  /* 0x0000000806067291 */ /* 0x002fd2000f8ec0ff */
[----:B------:R1:W-:Y:S01]  /*3c00*/  @P0 STS.U8 [UR6+0x1c], R0 ;  /* 0x00001c00ff000988 */ /* 0x0003e20008000006 */
[----:B------:R-:W-:Y:S05]  /*3c10*/  BRA.U UP0, `(.L_x_76) ;  /* 0x0000000100a07547 */ /* 0x000fea000b800000 */
[----:B------:R-:W-:Y:S01]  /*3c20*/  UIADD3 UR5, UPT, UPT, UR7, 0xc0, URZ ;  /* 0x000000c007057890 */ /* 0x000fe2000fffe0ff */
[----:B------:R-:W-:-:S03]  /*3c30*/  SHF.L.U32 R3, R9, 0x1f, RZ ;  /* 0x0000001f09037819 */ /* 0x000fc600000006ff */
[----:B------:R-:W-:-:S09]  /*3c40*/  ULEA UR8, UR19, UR5, 0x3 ;  /* 0x0000000513087291 */ /* 0x000fd2000f8e18ff */
[----:B------:R-:W2:Y:S02]  /*3c50*/  SYNCS.PHASECHK.TRANS64.TRYWAIT P0, [UR8], R3 ;  /* 0x00000003ff0075a7 */ /* 0x000ea40008001108 */
[----:B--2---:R-:W-:Y:S05]  /*3c60*/  @!P0 BRA `(.L_x_77) ;  /* 0x0000005400248947 */ /* 0x004fea0003800000 */
.L_x_150:
[----:B----4-:R-:W-:-:S04]  /*3c70*/  UIADD3 UR9, UPT, UPT, UR19, 0x1, URZ ;  /* 0x0000000113097890 */ /* 0x010fc8000fffe0ff */
        /* <DEDUP_REMOVED lines=8> */
.L_x_152:
        /* <DEDUP_REMOVED lines=9> */
.L_x_154:
[----:B------:R-:W-:-:S04]  /*3d90*/  UIADD3 UR9, UPT, UPT, UR9, 0x1, URZ ;  /* 0x0000000109097890 */ /* 0x000fc8000fffe0ff */
[----:B------:R-:W-:-:S04]  /*3da0*/  UISETP.NE.AND UP1, UPT, UR9, 0x4, UPT ;  /* 0x000000040900788c */ /* 0x000fc8000bf25270 */
[----:B------:R-:W-:Y:S02]  /*3db0*/  USEL UR8, URZ, 0x1, UP1 ;  /* 0x00000001ff087887 */ /* 0x000fe40008800000 */
[----:B------:R-:W-:-:S04]  /*3dc0*/  USEL UR9, UR9, URZ, UP1 ;  /* 0x000000ff09097287 */ /* 0x000fc80008800000 */
[----:B------:R-:W-:Y:S01]  /*3dd0*/  ULEA UR9, UR9, UR5, 0x3 ;  /* 0x0000000509097291 */ /* 0x000fe2000f8e18ff */
[----:B-1----:R-:W-:-:S04]  /*3de0*/  LOP3.LUT R3, R2, UR8, RZ, 0x3c, !PT ;  /* 0x0000000802037c12 */ /* 0x002fc8000f8e3cff */
[----:B------:R-:W-:Y:S01]  /*3df0*/  SHF.L.U32 R3, R3, 0x1f, RZ ;  /* 0x0000001f03037819 */ /* 0x000fe200000006ff */
[----:B------:R-:W-:-:S04]  /*3e00*/  IMAD.U32 R0, RZ, RZ, UR9 ;  /* 0x00000009ff007e24 */ /* 0x000fc8000f8e00ff */
[----:B------:R1:W2:Y:S03]  /*3e10*/  SYNCS.PHASECHK.TRANS64.TRYWAIT P0, [R0+URZ], R3 ;  /* 0x00000003000075a7 */ /* 0x0002a600080011ff */
[----:B--2---:R-:W-:Y:S05]  /*3e20*/  @!P0 NANOSLEEP.SYNCS 0x989680 ;  /* 0x009896800000895d */ /* 0x004fea0003900000 */
[----:B------:R-:W2:Y:S02]  /*3e30*/  @!P0 SYNCS.PHASECHK.TRANS64 P0, [R0+URZ], R3 ;  /* 0x00000003000085a7 */ /* 0x000ea400080010ff */
[----:B--2---:R-:W-:Y:S05]  /*3e40*/  @P0 BRA `(.L_x_80) ;  /* 0x0000000000200947 */ /* 0x004fea0003800000 */
.L_x_81:
[----:B--2---:R2:W4:Y:S02]  /*3e50*/  SYNCS.PHASECHK.TRANS64.TRYWAIT P0, [R0+URZ], R3 ;  /* 0x00000003000075a7 */ /* 0x00452400080011ff */
[----:B----4-:R-:W-:Y:S05]  /*3e60*/  @!P0 NANOSLEEP.SYNCS 0x989680 ;  /* 0x009896800000895d */ /* 0x010fea0003900000 */
[----:B------:R-:W4:Y:S02]  /*3e70*/  @!P0 SYNCS.PHASECHK.TRANS64 P0, [R0+URZ], R3 ;  /* 0x00000003000085a7 */ /* 0x000f2400080010ff */
[----:B----4-:R-:W-:Y:S05]  /*3e80*/  @!P0 BRA `(.L_x_81) ;  /* 0xfffffffc00f08947 */ /* 0x010fea000383ffff */
[----:B------:R-:W-:Y:S05]  /*3e90*/  BRA `(.L_x_80) ;  /* 0x00000000000c7947 */ /* 0x000fea0003800000 */
.L_x_76:
[----:B------:R-:W-:-:S04]  /*3ea0*/  UIADD3 UR5, UPT, UPT, UR7, 0x100, URZ ;  /* 0x0000010007057890 */ /* 0x000fc8000fffe0ff */
[----:B------:R-:W-:-:S09]  /*3eb0*/  UPRMT UR5, UR4, 0x654, UR5 ;  /* 0x0000065404057896 */ /* 0x000fd20008000005 */
[----:B------:R-:W-:Y:S03]  /*3ec0*/  SYNCS.ARRIVE.TRANS64.RED.A1T0 RZ, [UR5], RZ ;  /* 0x000000ffffff79a7 */ /* 0x000fe60008100405 */
.L_x_80:
[----:B-12---:R-:W-:Y:S01]  /*3ed0*/  SHF.L.U32 R3, RZ, 0x1f, RZ ;  /* 0x0000001fff037819 */ /* 0x006fe200000006ff */
[----:B------:R-:W-:Y:S01]  /*3ee0*/  UIADD3 UR5, UPT, UPT, UR7, 0x100, URZ ;  /* 0x0000010007057890 */ /* 0x000fe2000fffe0ff */
[----:B------:R-:W-:Y:S02]  /*3ef0*/  PLOP3.LUT P0, PT, PT, PT, UP0, 0x80, 0x8 ;  /* 0x000000000008781c */ /* 0x000fe40003f0f008 */
[----:B------:R-:W1:Y:S02]  /*3f00*/  SYNCS.PHASECHK.TRANS64.TRYWAIT P1, [UR7+0x100], R3 ;  /* 0x00010003ff0075a7 */ /* 0x000e640008021107 */
[----:B-1----:R-:W-:Y:S09]  /*3f10*/  @!P1 BRA `(.L_x_82) ;  /* 0x0000005000c09947 */ /* 0x002ff20003800000 */
.L_x_156:
[----:B------:R-:W-:Y:S01]  /*3f20*/  @!UP0 UPRMT UR5, UR4, 0x654, UR5 ;  /* 0x0000065404058896 */ /* 0x000fe20008000005 */
[----:B------:R-:W-:Y:S02]  /*3f30*/  UMOV UR8, 0xffff ;  /* 0x0000ffff00087882 */ /* 0x000fe40000000000 */
[----:B------:R-:W-:-:S06]  /*3f40*/  UMOV UR4, 0x1 ;  /* 0x0000000100047882 */ /* 0x000fcc0000000000 */
[----:B------:R-:W-:Y:S01]  /*3f50*/  @!P0 SYNCS.ARRIVE.TRANS64.RED.A1T0 RZ, [UR5], RZ ;  /* 0x000000ffffff89a7 */ /* 0x000fe20008100405 */
[----:B------:R-:W-:Y:S01]  /*3f60*/  NOP ;  /* 0x0000000000007918 */ /* 0x000fe20000000000 */
[----:B-1----:R-:W1:Y:S01]  /*3f70*/  LDS R0, [UR6+0x14] ;  /* 0x00001406ff007984 */ /* 0x002e620008000800 */
[----:B------:R-:W-:-:S04]  /*3f80*/  ULOP3.LUT UR5, UR21, 0xffff, URZ, 0xc0, !UPT ;  /* 0x0000ffff15057892 */ /* 0x000fc8000f8ec0ff */
[----:B------:R-:W-:-:S04]  /*3f90*/  USHF.R.U32.HI UR5, URZ, 0x5, UR5 ;  /* 0x00000005ff057899 */ /* 0x000fc80008011605 */
[----:B------:R-:W-:Y:S02]  /*3fa0*/  USHF.L.U32 UR8, UR8, UR5, URZ ;  /* 0x0000000508087299 */ /* 0x000fe400080006ff */
[----:B------:R-:W-:-:S04]  /*3fb0*/  USHF.L.U32 UR4, UR4, UR5, URZ ;  /* 0x0000000504047299 */ /* 0x000fc800080006ff */
[----:B-1----:R-:W-:-:S04]  /*3fc0*/  LOP3.LUT R0, R0, UR8, RZ, 0xc0, !PT ;  /* 0x0000000800007c12 */ /* 0x002fc8000f8ec0ff */
[----:B------:R-:W-:-:S13]  /*3fd0*/  ISETP.NE.AND P0, PT, R0, UR8, PT ;  /* 0x0000000800007c0c */ /* 0x000fda000bf05270 */
[----:B------:R-:W-:Y:S05]  /*3fe0*/  @P0 BRA `(.L_x_83) ;  /* 0x0000000000580947 */ /* 0x000fea0003800000 */
[----:B------:R-:W1:Y:S02]  /*3ff0*/  LDS R0, [UR6+0x18] ;  /* 0x00001806ff007984 */ /* 0x000e640008000800 */
[----:B-1----:R-:W-:-:S04]  /*4000*/  LOP3.LUT R0, R0, UR4, RZ, 0xc0, !PT ;  /* 0x0000000400007c12 */ /* 0x002fc8000f8ec0ff */
[----:B------:R-:W-:-:S13]  /*4010*/  ISETP.NE.AND P0, PT, R0, UR4, PT ;  /* 0x0000000400007c0c */ /* 0x000fda000bf05270 */
[----:B------:R-:W-:Y:S05]  /*4020*/  @P0 BRA `(.L_x_84) ;  /* 0x00000000003c0947 */ /* 0x000fea0003800000 */
[----:B------:R-:W1:Y:S01]  /*4030*/  S2R R2, SR_LANEID ;  /* 0x0000000000027919 */ /* 0x000e620000000000 */
[----:B------:R-:W-:Y:S01]  /*4040*/  ULOP3.LUT UR8, URZ, UR8, URZ, 0x33, !UPT ;  /* 0x00000008ff087292 */ /* 0x000fe2000f8e33ff */
[----:B------:R-:W-:Y:S01]  /*4050*/  LOP3.LUT R4, RZ, UR4, RZ, 0x33, !PT ;  /* 0x00000004ff047c12 */ /* 0x000fe2000f8e33ff */
[----:B------:R-:W-:Y:S02]  /*4060*/  VOTEU.ANY UR7, UPT, PT ;  /* 0x0000000000077886 */ /* 0x000fe400038e0100 */
[----:B------:R-:W-:Y:S01]  /*4070*/  UFLO.U32 UR7, UR7 ;  /* 0x00000007000772bd */ /* 0x000fe200080e0000 */
[----:B------:R-:W2:Y:S01]  /*4080*/  REDUX UR4, R4 ;  /* 0x00000000040473c4 */ /* 0x000ea20000000000 */
[----:B------:R-:W-:-:S06]  /*4090*/  IMAD.U32 R0, RZ, RZ, UR8 ;  /* 0x00000008ff007e24 */ /* 0x000fcc000f8e00ff */
[----:B------:R1:W-:Y:S01]  /*40a0*/  UTCATOMSWS.AND URZ, UR8 ;  /* 0x0000000800ff79e3 */ /* 0x0003e20008000000 */
[----:B------:R-:W3:Y:S01]  /*40b0*/  REDUX UR5, R0 ;  /* 0x00000000000573c4 */ /* 0x000ee20000000000 */
[----:B-1----:R-:W-:Y:S01]  /*40c0*/  ISETP.EQ.U32.AND P0, PT, R2, UR7, PT ;  /* 0x0000000702007c0c */ /* 0x002fe2000bf02070 */
[----:B--2---:R-:W-:Y:S01]  /*40d0*/  IMAD.U32 R2, RZ, RZ, UR4 ;  /* 0x00000004ff027e24 */ /* 0x004fe2000f8e00ff */
[----:B---3--:R-:W-:-:S11]  /*40e0*/  MOV R3, UR5 ;  /* 0x0000000500037c02 */ /* 0x008fd60008000f00 */
[----:B------:R1:W-:Y:S04]  /*40f0*/  @P0 ATOMS.AND RZ, [UR6+0x14], R3 ;  /* 0x00001403ffff098c */ /* 0x0003e8000a800006 */
[----:B------:R1:W-:Y:S01]  /*4100*/  @P0 ATOMS.AND RZ, [UR6+0x18], R2 ;  /* 0x00001802ffff098c */ /* 0x0003e2000a800006 */
[----:B------:R-:W-:Y:S05]  /*4110*/  BRA `(.L_x_85) ;  /* 0x0000000000147947 */ /* 0x000fea0003800000 */
.L_x_84:
[----:B------:R-:W-:Y:S02]  /*4120*/  MOV R2, 0x4140 ;  /* 0x0000414000027802 */ /* 0x000fe40000000f00 */
[----:B---345:R-:W-:Y:S05]  /*4130*/  CALL.REL.NOINC `($__internal_0_$__cuda_sm10x_tcgen05_guardrail_trap_col_being_dealloced_not_returned_by_alloc) ;  /* 0x0000005400147944 */ /* 0x038fea0003c00000 */
[----:B------:R-:W-:Y:S05]  /*4140*/  BRA `(.L_x_85) ;  /* 0x0000000000087947 */ /* 0x000fea0003800000 */
.L_x_83:
[----:B------:R-:W-:Y:S02]  /*4150*/  MOV R2, 0x4170 ;  /* 0x0000417000027802 */ /* 0x000fe40000000f00 */
[----:B---345:R-:W-:Y:S05]  /*4160*/  CALL.REL.NOINC `($__internal_2_$__cuda_sm10x_tcgen05_guardrail_trap_unallocated_columns_being_dealloced) ;  /* 0x0000005400207944 */ /* 0x038fea0003c00000 */
.L_x_85:
[----:B------:R-:W-:Y:S01]  /*4170*/  NOP ;  /* 0x0000000000007918 */ /* 0x000fe20000000000 */
[----:B----4-:R-:W-:Y:S05]  /*4180*/  EXIT ;  /* 0x000000000000794d */ /* 0x010fea0003800000 */
.L_x_56:
[----:B------:R-:W-:-:S09]  /*4190*/  UISETP.NE.OR UP5, UPT, UR10, 0x3, !UP5 ;  /* 0x000000030a00788c */ /* 0x000fd2000efa5670 */
[----:B------:R-:W-:Y:S05]  /*41a0*/  BRA.U UP5, `(.L_x_86) ;  /* 0x0000000d05407547 */ /* 0x000fea000b800000 */
[----:B------:R-:W1:Y:S01]  /*41b0*/  LDC R0, c[0x0][0xb30] ;  /* 0x0002cc00ff007b82 */ /* 0x000e620000000800 */
[----:B------:R-:W2:Y:S01]  /*41c0*/  LDCU.64 UR8, c[0x0][0x888] ;  /* 0x00011100ff0877ac */ /* 0x000ea20008000a00 */
[----:B------:R-:W-:Y:S02]  /*41d0*/  HFMA2 R29, -RZ, RZ, 0, 0 ;  /* 0x00000000ff1d7431 */ /* 0x000fe400000001ff */
[----:B------:R-:W-:Y:S01]  /*41e0*/  IMAD.MOV.U32 R31, RZ, RZ, 0x1 ;  /* 0x00000001ff1f7424 */ /* 0x000fe200078e00ff */
[----:B------:R-:W-:Y:S01]  /*41f0*/  MOV R23, 0x2000 ;  /* 0x0000200000177802 */ /* 0x000fe20000000f00 */
[----:B------:R-:W3:Y:S01]  /*4200*/  LDCU.64 UR4, c[0x0][0x890] ;  /* 0x00011200ff0477ac */ /* 0x000ee20008000a00 */
[----:B------:R-:W-:Y:S01]  /*4210*/  IMAD.MOV.U32 R30, RZ, RZ, RZ ;  /* 0x000000ffff1e7224 */ /* 0x000fe200078e00ff */
[----:B------:R-:W4:Y:S01]  /*4220*/  LDC R19, c[0x0][0x370] ;  /* 0x0000dc00ff137b82 */ /* 0x000f220000000800 */
[----:B------:R-:W-:Y:S01]  /*4230*/  UMOV UR6, 0x400 ;  /* 0x0000040000067882 */ /* 0x000fe20000000000 */
[----:B------:R-:W-:-:S02]  /*4240*/  UPLOP3.LUT UP1, UPT, UPT, UPT, UPT, 0x40, 0x4 ;  /* 0x000000000004789c */ /* 0x000fc40003f2e870 */
[----:B------:R-:W-:-:S04]  /*4250*/  ULEA UR6, UR37, UR6, 0x18 ;  /* 0x0000000625067291 */ /* 0x000fc8000f8ec0ff */
[----:B------:R-:W4:Y:S01]  /*4260*/  LDC R2, c[0x0][0xb0c] ;  /* 0x0002c300ff027b82 */ /* 0x000f220000000800 */
[----:B------:R-:W-:Y:S02]  /*4270*/  UIADD3 UR13, UPT, UPT, UR6, 0x58, URZ ;  /* 0x00000058060d7890 */ /* 0x000fe4000fffe0ff */
[----:B--2---:R-:W-:Y:S02]  /*4280*/  UISETP.NE.U32.AND UP2, UPT, UR8, URZ, UPT ;  /* 0x000000ff0800728c */ /* 0x004fe4000bf45070 */
[----:B------:R-:W-:Y:S02]  /*4290*/  UIADD3 UR17, UPT, UPT, UR6, 0x50, URZ ;  /* 0x0000005006117890 */ /* 0x000fe4000fffe0ff */
[----:B---3--:R-:W-:Y:S01]  /*42a0*/  UISETP.NE.U32.AND UP3, UPT, UR4, URZ, UPT ;  /* 0x000000ff0400728c */ /* 0x008fe2000bf65070 */
[----:B------:R-:W2:Y:S01]  /*42b0*/  LDC R18, c[0x0][0xb20] ;  /* 0x0002c800ff127b82 */ /* 0x000ea20000000800 */
[----:B-1----:R-:W-:Y:S01]  /*42c0*/  ISETP.NE.AND P1, PT, R0, 0x1, PT ;  /* 0x000000010000780c */ /* 0x002fe20003f25270 */
[----:B------:R-:W-:-:S02]  /*42d0*/  UISETP.NE.AND.EX UP2, UPT, UR9, URZ, UPT, UP2 ;  /* 0x000000ff0900728c */ /* 0x000fc4000bf45320 */
[----:B------:R-:W-:Y:S02]  /*42e0*/  UPRMT UR13, UR37, 0x654, UR13 ;  /* 0x00000654250d7896 */ /* 0x000fe4000800000d */
[----:B------:R-:W-:Y:S02]  /*42f0*/  UISETP.NE.AND.EX UP3, UPT, UR5, URZ, UPT, UP3 ;  /* 0x000000ff0500728c */ /* 0x000fe4000bf65330 */
[----:B------:R-:W1:Y:S08]  /*4300*/  LDC.64 R32, c[0x0][0x348] ;  /* 0x0000d200ff207b82 */ /* 0x000e700000000a00 */
[----:B------:R-:W3:Y:S08]  /*4310*/  LDC.64 R16, c[0x0][0xb10] ;  /* 0x0002c400ff107b82 */ /* 0x000ef00000000a00 */
[----:B------:R-:W1:Y:S08]  /*4320*/  LDC.64 R6, c[0x0][0xb18] ;  /* 0x0002c600ff067b82 */ /* 0x000e700000000a00 */
[----:B------:R-:W1:Y:S08]  /*4330*/  LDC.64 R4, c[0x0][0xb28] ;  /* 0x0002ca00ff047b82 */ /* 0x000e700000000a00 */
[----:B--2-4-:R-:W1:Y:S02]  /*4340*/  LDC R22, c[0x0][0x374] ;  /* 0x0000dd00ff167b82 */ /* 0x014e640000000800 */
.L_x_95:
[C---:B------:R-:W-:Y:S02]  /*4350*/  LEA R0, R30.reuse, UR6, 0x3 ;  /* 0x000000061e007c11 */ /* 0x040fe4000f8e18ff */
[----:B------:R-:W-:Y:S02]  /*4360*/  SHF.L.U32 R3, R29, 0x1f, RZ ;  /* 0x0000001f1d037819 */ /* 0x000fe400000006ff */
[----:B------:R-:W-:Y:S02]  /*4370*/  LEA R24, R30, UR6, 0x4 ;  /* 0x000000061e187c11 */ /* 0x000fe4000f8e20ff */
[----:B--2---:R-:W2:Y:S02]  /*4380*/  SYNCS.PHASECHK.TRANS64.TRYWAIT P0, [R0+URZ+0x80], R3 ;  /* 0x00008003000075a7 */ /* 0x004ea400080011ff */
[----:B--2---:R-:W-:Y:S05]  /*4390*/  @!P0 BRA `(.L_x_87) ;  /* 0x0000004c00b88947 */ /* 0x004fea0003800000 */
.L_x_157:
[----:B------:R-:W-:Y:S01]  /*43a0*/  ISETP.GE.AND P0, PT, R72, 0x1, PT ;  /* 0x000000014800780c */ /* 0x000fe20003f06270 */
[----:B------:R-:W4:Y:S01]  /*43b0*/  LDS.128 R24, [R24+0x110] ;  /* 0x0001100018187984 */ /* 0x000f220000000c00 */
[----:B--2---:R-:W-:Y:S01]  /*43c0*/  VIADD R0, R0, 0x90 ;  /* 0x0000009000007836 */ /* 0x004fe20000000000 */
[----:B------:R-:W-:Y:S01]  /*43d0*/  @!PT LDS RZ, [RZ] ;  /* 0x00000000fffff984 */ /* 0x000fe20000000800 */
[----:B------:R-:W-:Y:S01]  /*43e0*/  @!PT LDS RZ, [RZ] ;  /* 0x00000000fffff984 */ /* 0x000fe20000000800 */
[----:B------:R-:W-:Y:S01]  /*43f0*/  @!PT LDS RZ, [RZ] ;  /* 0x00000000fffff984 */ /* 0x000fe20000000800 */
[----:B------:R-:W-:Y:S01]  /*4400*/  @!PT LDS RZ, [RZ] ;  /* 0x00000000fffff984 */ /* 0x000fe20000000800 */
[----:B------:R2:W-:Y:S06]  /*4410*/  MEMBAR.ALL.CTA ;  /* 0x0000000000007992 */ /* 0x0005ec0000008000 */
[----:B--2---:R-:W2:Y:S01]  /*4420*/  FENCE.VIEW.ASYNC.S ;  /* 0x00000000000073c6 */ /* 0x004ea20000000000 */
[----:B------:R-:W-:Y:S04]  /*4430*/  PRMT R0, RZ, 0x654, R0 ;  /* 0x00000654ff007816 */ /* 0x000fe80000000000 */
[----:B--2---:R2:W-:Y:S01]  /*4440*/  SYNCS.ARRIVE.TRANS64.RED.A1T0 RZ, [R0+URZ], RZ ;  /* 0x000000ff00ff79a7 */ /* 0x0045e200081004ff */
[----:B----4-:R-:W-:Y:S11]  /*4450*/  LOP3.LUT P3, RZ, R26, 0x1, RZ, 0xc0, !PT ;  /* 0x000000011aff7812 */ /* 0x010ff6000786c0ff */
[----:B------:R-:W-:Y:S02]  /*4460*/  @!UPT UIADD3 URZ, UPT, UPT, URZ, URZ, URZ ;  /* 0x000000fffffff290 */ /* 0x000fe4000fffe0ff */
[----:B------:R-:W-:Y:S02]  /*4470*/  @P3 MOV R13, R24 ;  /* 0x00000018000d3202 */ /* 0x000fe40000000f00 */
[----:B------:R-:W-:Y:S01]  /*4480*/  @P3 LOP3.LUT R8, R25, 0xffff, RZ, 0xc0, !PT ;  /* 0x0000ffff19083812 */ /* 0x000fe200078ec0ff */
[----:B--2---:R-:W-:Y:S06]  /*4490*/  @!P0 BRA `(.L_x_88) ;  /* 0x0000000000a48947 */ /* 0x004fec0003800000 */
[----:B-1----:R-:W-:Y:S01]  /*44a0*/  IMAD.HI.U32 R35, R22, R7, RZ ;  /* 0x0000000716237227 */ /* 0x002fe200078e00ff */
[----:B------:R-:W-:Y:S02]  /*44b0*/  ISETP.NE.AND P0, PT, R6, 0x1, PT ;  /* 0x000000010600780c */ /* 0x000fe40003f05270 */
[----:B------:R-:W-:Y:S01]  /*44c0*/  ISETP.NE.AND P2, PT, R72, 0x1, PT ;  /* 0x000000014800780c */ /* 0x000fe20003f45270 */
[----:B---3--:R-:W-:Y:S01]  /*44d0*/  IMAD.HI.U32 R34, R19, R16, RZ ;  /* 0x0000001013227227 */ /* 0x008fe200078e00ff */
[----:B------:R-:W-:Y:S02]  /*44e0*/  SHF.R.U32.HI R35, RZ, R18, R35 ;  /* 0x00000012ff237219 */ /* 0x000fe40000011623 */
[----:B------:R-:W-:Y:S01]  /*44f0*/  ISETP.NE.AND P4, PT, R2, 0x1, PT ;  /* 0x000000010200780c */ /* 0x000fe20003f85270 */
[----:B------:R-:W-:Y:S01]  /*4500*/  IMAD.HI.U32 R36, R13, R16, RZ ;  /* 0x000000100d247227 */ /* 0x000fe200078e00ff */
[----:B------:R-:W-:Y:S02]  /*4510*/  SHF.R.U32.HI R34, RZ, R17, R34 ;  /* 0x00000011ff227219 */ /* 0x000fe40000011622 */
[----:B------:R-:W-:Y:S01]  /*4520*/  SEL R3, R22, R35, !P0 ;  /* 0x0000002316037207 */ /* 0x000fe20004000000 */
[C---:B------:R-:W-:Y:S01]  /*4530*/  IMAD.HI.U32 R35, R8.reuse, R7, RZ ;  /* 0x0000000708237227 */ /* 0x040fe200078e00ff */
[----:B------:R-:W-:Y:S02]  /*4540*/  SEL R11, R19, R34, !P4 ;  /* 0x00000022130b7207 */ /* 0x000fe40006000000 */
[----:B------:R-:W-:Y:S01]  /*4550*/  SHF.R.U32.HI R36, RZ, R17, R36 ;  /* 0x00000011ff247219 */ /* 0x000fe20000011624 */
[----:B------:R-:W-:Y:S01]  /*4560*/  IMAD.HI.U32 R38, R3, R4, RZ ;  /* 0x0000000403267227 */ /* 0x000fe200078e00ff */
[----:B------:R-:W-:Y:S03]  /*4570*/  SHF.R.U32.HI R35, RZ, R18, R35 ;  /* 0x00000012ff237219 */ /* 0x000fe60000011623 */
[----:B------:R-:W-:Y:S01]  /*4580*/  IMAD.HI.U32 R34, R11, R4, RZ ;  /* 0x000000040b227227 */ /* 0x000fe200078e00ff */
[----:B------:R-:W-:Y:S02]  /*4590*/  @P2 SHF.R.U32.HI R3, RZ, R5, R38 ;  /* 0x00000005ff032219 */ /* 0x000fe40000011626 */
[----:B------:R-:W-:Y:S02]  /*45a0*/  SEL R9, R8, R35, !P0 ;  /* 0x0000002308097207 */ /* 0x000fe40004000000 */
[----:B------:R-:W-:Y:S01]  /*45b0*/  @P2 SHF.R.U32.HI R11, RZ, R5, R34 ;  /* 0x00000005ff0b2219 */ /* 0x000fe20000011622 */
[C---:B------:R-:W-:Y:S01]  /*45c0*/  IMAD R10, R72.reuse, R3, RZ ;  /* 0x00000003480a7224 */ /* 0x040fe200078e02ff */
[----:B------:R-:W-:Y:S01]  /*45d0*/  SEL R3, R13, R36, !P4 ;  /* 0x000000240d037207 */ /* 0x000fe20006000000 */
[C---:B------:R-:W-:Y:S03]  /*45e0*/  IMAD.HI.U32 R14, R9.reuse, R4, RZ ;  /* 0x00000004090e7227 */ /* 0x040fe600078e00ff */
[----:B------:R-:W-:Y:S01]  /*45f0*/  ISETP.GE.AND P0, PT, R9, R10, PT ;  /* 0x0000000a0900720c */ /* 0x000fe20003f06270 */
[C---:B------:R-:W-:Y:S01]  /*4600*/  IMAD R12, R72.reuse, R11, RZ ;  /* 0x0000000b480c7224 */ /* 0x040fe200078e02ff */
[-C--:B------:R-:W-:Y:S04]  /*4610*/  SHF.R.U32.HI R14, RZ, R5.reuse, R14 ;  /* 0x00000005ff0e7219 */ /* 0x080fe8000001160e */
[----:B------:R-:W-:Y:S02]  /*4620*/  ISETP.GE.OR P0, PT, R3, R12, P0 ;  /* 0x0000000c0300720c */ /* 0x000fe40000706670 */
[----:B------:R-:W-:Y:S05]  /*4630*/  SEL R15, R9, R14, !P2 ;  /* 0x0000000e090f7207 */ /* 0x000fea0005000000 */
[----:B------:R-:W-:Y:S04]  /*4640*/  IMAD.MOV R14, RZ, RZ, -R15 ;  /* 0x000000ffff0e7224 */ /* 0x000fe800078e0a0f */
[----:B------:R-:W-:Y:S02]  /*4650*/  IMAD R14, R72, R14, R9 ;  /* 0x0000000e480e7224 */ /* 0x000fe400078e0209 */
[C---:B------:R-:W-:Y:S05]  /*4660*/  @!P0 IMAD.HI.U32 R10, R3.reuse, R4, RZ ;  /* 0x00000004030a8227 */ /* 0x040fea00078e00ff */
[----:B------:R-:W-:Y:S04]  /*4670*/  @!P0 SHF.R.U32.HI R10, RZ, R5, R10 ;  /* 0x00000005ff0a8219 */ /* 0x000fe8000001160a */
[----:B------:R-:W-:Y:S01]  /*4680*/  @!P0 SEL R0, R3, R10, !P2 ;  /* 0x0000000a03008207 */ /* 0x000fe20005000000 */
[----:B------:R-:W-:Y:S03]  /*4690*/  IMAD.MOV R10, RZ, RZ, -R3 ;  /* 0x000000ffff0a7224 */ /* 0x000fe600078e0a03 */
[----:B------:R-:W-:Y:S01]  /*46a0*/  @!P0 IADD3 R15, PT, PT, R15, -R0, RZ ;  /* 0x800000000f0f8210 */ /* 0x000fe20007ffe0ff */
[----:B------:R-:W-:Y:S01]  /*46b0*/  @!P0 IMAD R0, R11, R14, R0 ;  /* 0x0000000e0b008224 */ /* 0x000fe200078e0200 */
[----:B------:R-:W-:Y:S01]  /*46c0*/  IADD3 R11, PT, PT, -R9, RZ, RZ ;  /* 0x000000ff090b7210 */ /* 0x000fe20007ffe1ff */
[----:B------:R-:W-:Y:S02]  /*46d0*/  IMAD R13, R2, R10, R13 ;  /* 0x0000000a020d7224 */ /* 0x000fe400078e020d */
[----:B------:R-:W-:Y:S02]  /*46e0*/  @!P0 IMAD R9, R15, R72, R3 ;  /* 0x000000480f098224 */ /* 0x000fe400078e0203 */
[----:B------:R-:W-:Y:S02]  /*46f0*/  @!P0 IMAD.MOV.U32 R3, RZ, RZ, R0 ;  /* 0x000000ffff038224 */ /* 0x000fe400078e0000 */
[----:B------:R-:W-:Y:S02]  /*4700*/  IMAD R8, R6, R11, R8 ;  /* 0x0000000b06087224 */ /* 0x000fe400078e0208 */
[----:B------:R-:W-:Y:S02]  /*4710*/  IMAD R13, R3, R2, R13 ;  /* 0x00000002030d7224 */ /* 0x000fe400078e020d */
[----:B------:R-:W-:Y:S02]  /*4720*/  IMAD R8, R9, R6, R8 ;  /* 0x0000000609087224 */ /* 0x000fe400078e0208 */
.L_x_88:
[----:B------:R-:W-:Y:S05]  /*4730*/  BRA.U UP1, `(.L_x_89) ;  /* 0x0000000101107547 */ /* 0x000fea000b800000 */
[----:B------:R-:W-:Y:S04]  /*4740*/  MOV R0, UR7 ;  /* 0x0000000700007c02 */ /* 0x000fe80008000f00 */
[----:B------:R-:W-:Y:S04]  /*4750*/  SHF.L.U32 R3, R0, 0x1f, RZ ;  /* 0x0000001f00037819 */ /* 0x000fe800000006ff */
[----:B------:R-:W2:Y:S02]  /*4760*/  SYNCS.PHASECHK.TRANS64.TRYWAIT P0, [UR6+0x78], R3 ;  /* 0x00007803ff0075a7 */ /* 0x000ea40008001106 */
[----:B--2---:R-:W-:Y:S05]  /*4770*/  @!P0 BRA `(.L_x_90) ;  /* 0x0000004800d48947 */ /* 0x004fea0003800000 */
.L_x_89:
[----:B------:R-:W-:Y:S02]  /*4780*/  R2UR UR19, R21 ;  /* 0x00000000151372ca */ /* 0x000fe400000e0000 */
[----:B------:R-:W-:Y:S02]  /*4790*/  R2UR UR18, R20 ;  /* 0x00000000141272ca */ /* 0x000fe400000e0000 */
[----:B------:R-:W-:Y:S02]  /*47a0*/  ISETP.NE.U32.AND P2, PT, RZ, UR4, PT ;  /* 0x00000004ff007c0c */ /* 0x000fe4000bf45070 */
[----:B------:R-:W-:Y:S02]  /*47b0*/  SHF.L.U32 R12, R31, 0x1f, RZ ;  /* 0x0000001f1f0c7819 */ /* 0x000fe400000006ff */
[----:B------:R-:W-:Y:S05]  /*47c0*/  ISETP.NE.AND.EX P2, PT, RZ, UR5, PT, P2 ;  /* 0x00000005ff007c0c */ /* 0x000fea000bf45320 */
[----:B------:R-:W-:Y:S02]  /*47d0*/  USHF.L.U32 UR19, UR19, 0x7, URZ ;  /* 0x0000000713137899 */ /* 0x000fe400080006ff */
[----:B------:R-:W-:Y:S01]  /*47e0*/  USHF.L.U32 UR18, UR18, 0x7, URZ ;  /* 0x0000000712127899 */ /* 0x000fe200080006ff */
[----:B------:R-:W-:Y:S11]  /*47f0*/  BRA.U !UP3, `(.L_x_91) ;  /* 0x000000010b347547 */ /* 0x000ff6000b800000 */
[----:B------:R-:W-:Y:S01]  /*4800*/  UPLOP3.LUT UP0, UPT, UPT, UPT, UP2, 0x80, 0x8 ;  /* 0x000000000008789c */ /* 0x000fe20003f0f020 */
[----:B--2---:R-:W-:Y:S02]  /*4810*/  HFMA2 R0, -RZ, RZ, 0, 5.9604644775390625e-08 ;  /* 0x00000001ff007431 */ /* 0x004fe400000001ff */
[----:B------:R-:W-:Y:S03]  /*4820*/  IMAD.MOV.U32 R171, RZ, RZ, 0x1 ;  /* 0x00000001ffab7424 */ /* 0x000fe600078e00ff */
[----:B------:R-:W-:Y:S05]  /*4830*/  PLOP3.LUT P0, PT, PT, PT, UP0, 0x80, 0x8 ;  /* 0x000000000008781c */ /* 0x000fea0003f0f008 */
[----:B------:R-:W2:Y:S01]  /*4840*/  @UP0 LDCU.64 UR10, c[0x0][0x888] ;  /* 0x00011100ff0a07ac */ /* 0x000ea20008000a00 */
[----:B------:R-:W-:Y:S07]  /*4850*/  @UP0 UIMAD UR8, UR36, UR4, URZ ;  /* 0x00000004240802a4 */ /* 0x000fee000f8e02ff */
[----:B------:R-:W-:Y:S01]  /*4860*/  @!P0 PRMT R171, R0, 0x7610, R171 ;  /* 0x0000761000ab8816 */ /* 0x000fe200000000ab */
[----:B--2---:R-:W-:Y:S03]  /*4870*/  @UP0 UIMAD.WIDE UR10, UR8, 0x4, UR10 ;  /* 0x00000004080a08a5 */ /* 0x004fe6000f8e020a */
[----:B------:R-:W2:Y:S03]  /*4880*/  @!UP0 LDCU UR8, c[0x0][0x880] ;  /* 0x00011000ff0887ac */ /* 0x000ea60008000800 */
[----:B------:R-:W-:Y:S01]  /*4890*/  IMAD.U32 R10, RZ, RZ, UR10 ;  /* 0x0000000aff0a7e24 */ /* 0x000fe2000f8e00ff */
[----:B------:R-:W-:Y:S05]  /*48a0*/  MOV R11, UR11 ;  /* 0x0000000b000b7c02 */ /* 0x000fea0008000f00 */
[----:B-----5:R4:W5:Y:S02]  /*48b0*/  @P0 LDG.E R81, desc[UR46][R10.64] ;  /* 0x0000002e0a510981 */ /* 0x020964000c1e1900 */
[----:B--2-4-:R-:W-:Y:S07]  /*48c0*/  @!P0 IMAD.U32 R81, RZ, RZ, UR8 ;  /* 0x00000008ff518e24 */ /* 0x014fee000f8e00ff */
.L_x_91:
[----:B-----5:R-:W-:Y:S01]  /*48d0*/  @!P2 FSETP.EQ.AND P0, PT, R81, RZ, PT ;  /* 0x000000ff5100a20b */ /* 0x020fe20003f02000 */
[----:B------:R-:W-:Y:S01]  /*48e0*/  @!UPT UIADD3 URZ, UPT, UPT, URZ, URZ, URZ ;  /* 0x000000fffffff290 */ /* 0x000fe2000fffe0ff */
[----:B------:R-:W-:Y:S11]  /*48f0*/  @!P2 BRA `(.L_x_92) ;  /* 0x000000000014a947 */ /* 0x000ff60003800000 */
[----:B------:R-:W-:Y:S02]  /*4900*/  LOP3.LUT P2, RZ, R171, 0xff, RZ, 0xc0, !PT ;  /* 0x000000ffabff7812 */ /* 0x000fe4000784c0ff */
[----:B------:R-:W-:Y:S04]  /*4910*/  PLOP3.LUT P0, PT, PT, PT, UP0, 0x80, 0x8 ;  /* 0x000000000008781c */ /* 0x000fe80003f0f008 */
[----:B------:R-:W-:Y:S07]  /*4920*/  PLOP3.LUT P0, PT, P0, PT, PT, 0x8, 0x80 ;  /* 0x000000000080781c */ /* 0x000fee000070e170 */
[----:B------:R-:W-:Y:S11]  /*4930*/  @P2 FSETP.EQ.AND P0, PT, R81, RZ, PT ;  /* 0x000000ff5100220b */ /* 0x000ff60003f02000 */
[----:B------:R-:W-:Y:S02]  /*4940*/  @!UPT UIADD3 URZ, UPT, UPT, URZ, URZ, URZ ;  /* 0x000000fffffff290 */ /* 0x000fe4000fffe0ff */
.L_x_92:
[----:B------:R-:W4:Y:S01]  /*4950*/  SYNCS.PHASECHK.TRANS64.TRYWAIT P2, [UR6+0x60], R12 ;  /* 0x0000600cff0075a7 */ /* 0x000f220008041106 */
[----:B------:R-:W-:Y:S04]  /*4960*/  ELECT P4, URZ, PT ;  /* 0x0000000000ff782f */ /* 0x000fe80003880000 */
[----:B------:R-:W-:Y:S11]  /*4970*/  PLOP3.LUT P4, PT, P0, P4, PT, 0xf2, 0x2f ;  /* 0x00000000002f781c */ /* 0x000ff60000789e72 */
[----:B------:R-:W-:Y:S02]  /*4980*/  @!UPT UIADD3 URZ, UPT, UPT, URZ, URZ, URZ ;  /* 0x000000fffffff290 */ /* 0x000fe4000fffe0ff */
[----:B-1----:R-:W-:Y:S05]  /*4990*/  @!P4 IADD3 R21, P0, PT, R32, 0x580, RZ ;  /* 0x000005802015c810 */ /* 0x002fea0007f1e0ff */
[----:B------:R-:W-:Y:S01]  /*49a0*/  @!P4 IMAD.X R20, RZ, RZ, R33, P0 ;  /* 0x000000ffff14c224 */ /* 0x000fe200000e0621 */
[----:B----4-:R-:W-:Y:S07]  /*49b0*/  @!P2 BRA `(.L_x_93) ;  /* 0x00000048005ca947 */ /* 0x010fee0003800000 */
.L_x_160:
[----:B------:R-:W4:Y:S01]  /*49c0*/  LDC.64 R14, c[0x0][0xb10] ;  /* 0x0002c400ff0e7b82 */ /* 0x000f220000000a00 */
[----:B------:R-:W-:Y:S01]  /*49d0*/  @!P4 R2UR UR8, R20 ;  /* 0x000000001408c2ca */ /* 0x000fe200000e0000 */
[----:B------:R-:W-:Y:S01]  /*49e0*/  VOTEU.ALL UP1, P4 ;  /* 0x0000000000ff7886 */ /* 0x000fe20002020000 */
[----:B------:R-:W-:Y:S01]  /*49f0*/  @!P4 R2UR UR9, R21 ;  /* 0x000000001509c2ca */ /* 0x000fe200000e0000 */
[----:B------:R-:W-:Y:S01]  /*4a00*/  UMOV UR10, 0x0 ;  /* 0x00000000000a7882 */ /* 0x000fe20000000000 */
[----:B------:R-:W-:Y:S03]  /*4a10*/  UMOV UR11, 0x10000000 ;  /* 0x10000000000b7882 */ /* 0x000fe60000000000 */
[----:B------:R-:W5:Y:S01]  /*4a20*/  LDC.64 R10, c[0x0][0xb18] ;  /* 0x0002c600ff0a7b82 */ /* 0x000f620000000a00 */
[----:B------:R-:W-:Y:S01]  /*4a30*/  @!UP1 UIADD3 UR16, UPT, UPT, UR6, 0x200, URZ ;  /* 0x0000020006109890 */ /* 0x000fe2000fffe0ff */
[----:B------:R-:W-:Y:S01]  /*4a40*/  @P3 SHF.R.U32.HI R28, RZ, 0x10, R25 ;  /* 0x00000010ff1c3819 */ /* 0x000fe20000011619 */
[----:B------:R-:W-:Y:S01]  /*4a50*/  VOTEU.ALL UP1, P4 ;  /* 0x0000000000ff7886 */ /* 0x000fe20002020000 */
[----:B------:R-:W-:Y:S01]  /*4a60*/  UMOV UR20, UR36 ;  /* 0x0000002400147c82 */ /* 0x000fe20008000000 */
[----:B------:R-:W-:Y:S03]  /*4a70*/  VIADD R30, R30, 0x1 ;  /* 0x000000011e1e7836 */ /* 0x000fe60000000000 */
[----:B--2---:R-:W2:Y:S01]  /*4a80*/  @!P1 LDC R0, c[0x0][0xb20] ;  /* 0x0002c800ff009b82 */ /* 0x004ea20000000800 */
[----:B------:R-:W-:Y:S01]  /*4a90*/  IMAD.U32 R21, RZ, RZ, UR8 ;  /* 0x00000008ff157e24 */ /* 0x000fe2000f8e00ff */
[----:B------:R-:W-:Y:S06]  /*4aa0*/  UPRMT UR8, UR37, 0x654, UR17 ;  /* 0x0000065425087896 */ /* 0x000fec0008000011 */
[----:B-1----:R-:W1:Y:S01]  /*4ab0*/  @!P1 LDC R3, c[0x0][0xb0c] ;  /* 0x0002c300ff039b82 */ /* 0x002e620000000800 */
[----:B------:R-:W-:Y:S01]  /*4ac0*/  IMAD.U32 R20, RZ, RZ, UR9 ;  /* 0x00000009ff147e24 */ /* 0x000fe2000f8e00ff */
[----:B------:R-:W-:Y:S04]  /*4ad0*/  @!P4 R2UR UR15, R21 ;  /* 0x00000000150fc2ca */ /* 0x000fe800000e0000 */
[----:B------:R-:W-:Y:S01]  /*4ae0*/  @!P4 R2UR UR14, R20 ;  /* 0x00000000140ec2ca */ /* 0x000fe200000e0000 */
[----:B------:R-:W-:Y:S11]  /*4af0*/  @!P4 IMAD.MOV.U32 R20, RZ, RZ, 0x2000 ;  /* 0x00002000ff14c424 */ /* 0x000ff600078e00ff */
[----:B------:R-:W-:Y:S01]  /*4b00*/  @!UPT UIADD3 URZ, UPT, UPT, URZ, URZ, URZ ;  /* 0x000000fffffff290 */ /* 0x000fe2000fffe0ff */
[----:B------:R1:W-:Y:S01]  /*4b10*/  @!UP1 UTMALDG.3D [UR16], [UR14], desc[UR10] ;  /* 0x00000a100e0095b4 */ /* 0x0003e20008011000 */
[----:B------:R1:W-:Y:S02]  /*4b20*/  @!P4 SYNCS.ARRIVE.TRANS64.RED.A0TR RZ, [UR6+0x50], R20 ;  /* 0x00005014ffffc9a7 */ /* 0x0003e40008300406 */
[----:B-1----:R-:W-:Y:S01]  /*4b30*/  @!P1 ISETP.NE.AND P2, PT, R3, 0x1, PT ;  /* 0x000000010300980c */ /* 0x002fe20003f45270 */
[C---:B----4-:R-:W-:Y:S01]  /*4b40*/  @!P1 IMAD.HI.U32 R14, R13.reuse, R14, RZ ;  /* 0x0000000e0d0e9227 */ /* 0x050fe200078e00ff */
[----:B-----5:R-:W-:Y:S03]  /*4b50*/  @!P1 ISETP.NE.AND P0, PT, R10, 0x1, PT ;  /* 0x000000010a00980c */ /* 0x020fe60003f05270 */
[C---:B------:R-:W-:Y:S01]  /*4b60*/  @!P1 IMAD.HI.U32 R11, R8.reuse, R11, RZ ;  /* 0x0000000b080b9227 */ /* 0x040fe200078e00ff */
[----:B------:R-:W-:Y:S04]  /*4b70*/  @!P1 SHF.R.U32.HI R14, RZ, R15, R14 ;  /* 0x0000000fff0e9219 */ /* 0x000fe8000001160e */
[----:B--2---:R-:W-:Y:S01]  /*4b80*/  @!P1 SHF.R.U32.HI R9, RZ, R0, R11 ;  /* 0x00000000ff099219 */ /* 0x004fe2000001160b */
[----:B------:R-:W-:Y:S01]  /*4b90*/  SYNCS.ARRIVE.TRANS64.RED.A1T0 RZ, [UR8], RZ ;  /* 0x000000ffffff79a7 */ /* 0x000fe20008100408 */
[----:B------:R-:W-:Y:S02]  /*4ba0*/  @!P1 SEL R14, R13, R14, !P2 ;  /* 0x0000000e0d0e9207 */ /* 0x000fe40005000000 */
[----:B------:R-:W-:Y:S01]  /*4bb0*/  @!P1 SEL R9, R8, R9, !P0 ;  /* 0x0000000908099207 */ /* 0x000fe20004000000 */
[----:B------:R-:W1:Y:S04]  /*4bc0*/  SYNCS.PHASECHK.TRANS64.TRYWAIT P5, [UR6+0x68], R12 ;  /* 0x0000680cff0075a7 */ /* 0x000e6800080a1106 */
[----:B------:R-:W-:Y:S02]  /*4bd0*/  @!P1 IMAD.IADD R0, R9, 0x1, -R14 ;  /* 0x0000000109009824 */ /* 0x000fe400078e0a0e */
[----:B------:R-:W-:Y:S02]  /*4be0*/  @!P1 IMAD.IADD R9, R14, 0x1, -R9 ;  /* 0x000000010e099824 */ /* 0x000fe400078e0a09 */
[----:B------:R-:W-:Y:S02]  /*4bf0*/  @!P1 IMAD R13, R0, R3, R13 ;  /* 0x00000003000d9224 */ /* 0x000fe400078e020d */
[----:B------:R-:W-:Y:S01]  /*4c00*/  @!P1 IMAD R8, R9, R10, R8 ;  /* 0x0000000a09089224 */ /* 0x000fe200078e0208 */
[----:B-1----:R-:W-:Y:S06]  /*4c10*/  @!P5 BRA `(.L_x_94) ;  /* 0x0000004400dcd947 */ /* 0x002fec0003800000 */
.L_x_162:
[----:B-1----:R-:W-:Y:S01]  /*4c20*/  @!P4 IADD3 R3, P0, PT, R32, 0x580, RZ ;  /* 0x000005802003c810 */ /* 0x002fe20007f1e0ff */
[----:B------:R-:W-:Y:S01]  /*4c30*/  VOTEU.ALL UP1, P4 ;  /* 0x0000000000ff7886 */ /* 0x000fe20002020000 */
[----:B------:R-:W-:Y:S01]  /*4c40*/  UMOV UR20, 0x0 ;  /* 0x0000000000147882 */ /* 0x000fe20000000000 */
[----:B------:R-:W-:Y:S01]  /*4c50*/  UMOV UR21, 0x10000000 ;  /* 0x1000000000157882 */ /* 0x000fe20000000000 */
[----:B------:R-:W-:Y:S01]  /*4c60*/  @!P4 R2UR UR9, R3 ;  /* 0x000000000309c2ca */ /* 0x000fe200000e0000 */
[----:B------:R-:W-:Y:S01]  /*4c70*/  @!P4 IMAD.X R0, RZ, RZ, R33, P0 ;  /* 0x000000ffff00c224 */ /* 0x000fe200000e0621 */
[----:B------:R-:W-:Y:S01]  /*4c80*/  @!UP1 UIADD3 UR10, UPT, UPT, UR18, 0x40, URZ ;  /* 0x00000040120a9890 */ /* 0x000fe2000fffe0ff */
[----:B------:R-:W-:Y:S01]  /*4c90*/  ISETP.NE.AND P0, PT, R30, 0x2, PT ;  /* 0x000000021e00780c */ /* 0x000fe20003f05270 */
[----:B------:R-:W-:Y:S01]  /*4ca0*/  UMOV UR11, UR19 ;  /* 0x00000013000b7c82 */ /* 0x000fe20008000000 */
[----:B------:R-:W-:Y:S01]  /*4cb0*/  UMOV UR12, UR36 ;  /* 0x00000024000c7c82 */ /* 0x000fe20008000000 */
[----:B------:R-:W-:Y:S01]  /*4cc0*/  @!P4 R2UR UR8, R0 ;  /* 0x000000000008c2ca */ /* 0x000fe200000e0000 */
[----:B------:R-:W-:Y:S01]  /*4cd0*/  IMAD.IADD R20, R8, 0x1, R147 ;  /* 0x0000000108147824 */ /* 0x000fe200078e0293 */
[----:B------:R-:W-:Y:S01]  /*4ce0*/  @P3 R2UR UR36, R28 ;  /* 0x000000001c2432ca */ /* 0x000fe200000e0000 */
[----:B------:R-:W-:Y:S01]  /*4cf0*/  IMAD.IADD R21, R13, 0x1, R170 ;  /* 0x000000010d157824 */ /* 0x000fe200078e02aa */
[----:B------:R-:W-:Y:S02]  /*4d00*/  SEL R0, RZ, 0x1, P0 ;  /* 0x00000001ff007807 */ /* 0x000fe40000000000 */
[----:B------:R-:W-:Y:S01]  /*4d10*/  LOP3.LUT R31, R31, 0x1, RZ, 0x3c, !PT ;  /* 0x000000011f1f7812 */ /* 0x000fe200078e3cff */
[----:B------:R-:W-:Y:S01]  /*4d20*/  IMAD.U32 R10, RZ, RZ, UR9 ;  /* 0x00000009ff0a7e24 */ /* 0x000fe2000f8e00ff */
[----:B------:R-:W-:Y:S01]  /*4d30*/  @!UP1 UIADD3 UR9, UPT, UPT, UR6, 0x58, URZ ;  /* 0x0000005806099890 */ /* 0x000fe2000fffe0ff */
[----:B------:R-:W-:Y:S02]  /*4d40*/  LOP3.LUT R29, R29, R0, RZ, 0x3c, !PT ;  /* 0x000000001d1d7212 */ /* 0x000fe400078e3cff */
[----:B------:R-:W-:Y:S02]  /*4d50*/  SEL R30, R30, RZ, P0 ;  /* 0x000000ff1e1e7207 */ /* 0x000fe40000000000 */
[----:B------:R-:W-:Y:S01]  /*4d60*/  IMAD.U32 R11, RZ, RZ, UR8 ;  /* 0x00000008ff0b7e24 */ /* 0x000fe2000f8e00ff */
[----:B------:R-:W-:Y:S01]  /*4d70*/  @!P4 R2UR UR14, R10 ;  /* 0x000000000a0ec2ca */ /* 0x000fe200000e0000 */
[----:B------:R-:W-:Y:S01]  /*4d80*/  @!UP1 UIADD3 UR8, UPT, UPT, UR6, 0x2200, URZ ;  /* 0x0000220006089890 */ /* 0x000fe2000fffe0ff */
[----:B------:R-:W-:Y:S02]  /*4d90*/  VOTEU.ALL UP1, P4 ;  /* 0x0000000000ff7886 */ /* 0x000fe40002020000 */
[----:B------:R-:W-:Y:S11]  /*4da0*/  @!P4 R2UR UR15, R11 ;  /* 0x000000000b0fc2ca */ /* 0x000ff600000e0000 */
[----:B------:R-:W-:Y:S02]  /*4db0*/  @!UPT UIADD3 URZ, UPT, UPT, URZ, URZ, URZ ;  /* 0x000000fffffff290 */ /* 0x000fe4000fffe0ff */
[----:B------:R2:W-:Y:S01]  /*4dc0*/  @!UP1 UTMALDG.3D [UR8], [UR14], desc[UR20] ;  /* 0x000014080e0095b4 */ /* 0x0005e20008011000 */
[----:B------:R2:W-:Y:S01]  /*4dd0*/  @!P4 SYNCS.ARRIVE.TRANS64.RED.A0TR RZ, [UR6+0x58], R23 ;  /* 0x00005817ffffc9a7 */ /* 0x0005e20008300406 */
[----:B------:R-:W-:Y:S01]  /*4de0*/  UPLOP3.LUT UP1, UPT, UPT, UPT, UPT, 0x80, 0x8 ;  /* 0x000000000008789c */ /* 0x000fe20003f2f070 */
[----:B------:R-:W-:Y:S01]  /*4df0*/  SYNCS.ARRIVE.TRANS64.RED.A1T0 RZ, [UR13], RZ ;  /* 0x000000ffffff79a7 */ /* 0x000fe2000810040d */
[----:B------:R-:W-:Y:S09]  /*4e00*/  @P3 BRA `(.L_x_95) ;  /* 0xfffffff400503947 */ /* 0x000ff2000383ffff */
[----:B------:R-:W-:-:S04]  /*4e10*/  SHF.L.U32 R3, R31, 0x1f, RZ ;  /* 0x0000001f1f037819 */ /* 0x000fc800000006ff */
[----:B------:R-:W1:Y:S02]  /*4e20*/  SYNCS.PHASECHK.TRANS64.TRYWAIT P0, [UR6+0x60], R3 ;  /* 0x00006003ff0075a7 */ /* 0x000e640008001106 */
[----:B-1----:R-:W-:Y:S05]  /*4e30*/  @!P0 BRA `(.L_x_96) ;  /* 0x00000044006c8947 */ /* 0x002fea0003800000 */
.L_x_164:
[----:B-1----:R-:W-:-:S07]  /*4e40*/  MOV R0, UR6 ;  /* 0x0000000600007c02 */ /* 0x002fce0008000f00 */
.L_x_97:
[----:B-1----:R-:W-:-:S04]  /*4e50*/  SHF.L.U32 R3, R31, 0x1f, RZ ;  /* 0x0000001f1f037819 */ /* 0x002fc800000006ff */
[----:B------:R1:W4:Y:S03]  /*4e60*/  SYNCS.PHASECHK.TRANS64.TRYWAIT P0, [R0+URZ+0x68], R3 ;  /* 0x00006803000075a7 */ /* 0x00032600080011ff */
[----:B----4-:R-:W-:Y:S05]  /*4e70*/  @!P0 NANOSLEEP.SYNCS 0x989680 ;  /* 0x009896800000895d */ /* 0x010fea0003900000 */
[----:B------:R-:W4:Y:S02]  /*4e80*/  @!P0 SYNCS.PHASECHK.TRANS64 P0, [R0+URZ+0x68], R3 ;  /* 0x00006803000085a7 */ /* 0x000f2400080010ff */
[----:B--2-4-:R-:W-:Y:S05]  /*4e90*/  @P0 EXIT ;  /* 0x000000000000094d */ /* 0x014fea0003800000 */
[----:B------:R-:W-:Y:S05]  /*4ea0*/  BRA `(.L_x_97) ;  /* 0xfffffffc00e87947 */ /* 0x000fea000383ffff */
.L_x_86:
[----:B------:R-:W-:-:S06]  /*4eb0*/  UISETP.GE.AND UP1, UPT, UR10, 0x4, UPT ;  /* 0x000000040a00788c */ /* 0x000fcc000bf26270 */
[----:B------:R-:W-:-:S13]  /*4ec0*/  PLOP3.LUT P0, PT, PT, PT, UP1, 0x80, 0x8 ;  /* 0x000000000008781c */ /* 0x000fda0003f0f018 */
[----:B------:R-:W-:Y:S05]  /*4ed0*/  @!P0 EXIT ;  /* 0x000000000000894d */ /* 0x000fea0003800000 */
[----:B------:R-:W-:Y:S01]  /*4ee0*/  BAR.SYNC.DEFER_BLOCKING 0x6, 0xa0 ;  /* 0x0182800000007b1d */ /* 0x000fe20000010000 */
[C---:B------:R-:W-:Y:S01]  /*4ef0*/  IMAD.SHL.U32 R3, R189.reuse, 0x40, RZ ;  /* 0x00000040bd037824 */ /* 0x040fe200078e00ff */
[C---:B------:R-:W-:Y:S01]  /*4f00*/  LOP3.LUT R193, R189.reuse, 0x60, RZ, 0xc0, !PT ;  /* 0x00000060bdc17812 */ /* 0x040fe200078ec0ff */
[C---:B------:R-:W-:Y:S01]  /*4f10*/  IMAD.SHL.U32 R172, R189.reuse, 0x8, RZ ;  /* 0x00000008bdac7824 */ /* 0x040fe200078e00ff */
[C---:B------:R-:W-:Y:S01]  /*4f20*/  LOP3.LUT R191, R189.reuse, 0x2, RZ, 0xc0, !PT ;  /* 0x00000002bdbf7812 */ /* 0x040fe200078ec0ff */
[----:B------:R-:W-:Y:S01]  /*4f30*/  IMAD.U32 R79, R189, 0x10000, RZ ;  /* 0x00010000bd4f7824 */ /* 0x000fe200078e00ff */
[----:B------:R-:W-:Y:S02]  /*4f40*/  UMOV UR49, 0x400 ;  /* 0x0000040000317882 */ /* 0x000fe40000000000 */
[----:B------:R-:W1:Y:S01]  /*4f50*/  LDC R177, c[0x0][0x370] ;  /* 0x0000dc00ffb17b82 */ /* 0x000e620000000800 */
[----:B------:R-:W-:Y:S01]  /*4f60*/  ULEA UR49, UR37, UR49, 0x18 ;  /* 0x0000003125317291 */ /* 0x000fe2000f8ec0ff */
[----:B------:R-:W-:Y:S01]  /*4f70*/  LOP3.LUT R5, R3, 0x180, RZ, 0xc0, !PT ;  /* 0x0000018003057812 */ /* 0x000fe200078ec0ff */
[----:B------:R-:W-:Y:S01]  /*4f80*/  HFMA2 R196, -RZ, RZ, 0, 0 ;  /* 0x00000000ffc47431 */ /* 0x000fe200000001ff */
[----:B------:R-:W-:Y:S01]  /*4f90*/  LOP3.LUT R79, R79, 0x600000, RZ, 0xc0, !PT ;  /* 0x006000004f4f7812 */ /* 0x000fe200078ec0ff */
[----:B------:R-:W-:Y:S01]  /*4fa0*/  UIADD3 UR4, UPT, UPT, UR49, 0x4200, URZ ;  /* 0x0000420031047890 */ /* 0x000fe2000fffe0ff */
[----:B------:R-:W-:Y:S01]  /*4fb0*/  LOP3.LUT R172, R5, 0x30, R172, 0xf8, !PT ;  /* 0x0000003005ac7812 */ /* 0x000fe200078ef8ac */
[----:B------:R-:W-:Y:S01]  /*4fc0*/  IMAD.MOV.U32 R76, RZ, RZ, RZ ;  /* 0x000000ffff4c7224 */ /* 0x000fe200078e00ff */
[----:B------:R-:W2:Y:S01]  /*4fd0*/  LDC R74, c[0x0][0xb0c] ;  /* 0x0002c300ff4a7b82 */ /* 0x000ea20000000800 */
[----:B------:R-:W-:-:S02]  /*4fe0*/  LOP3.LUT R189, R189, 0x4, RZ, 0xc0, !PT ;  /* 0x00000004bdbd7812 */ /* 0x000fc400078ec0ff */
[----:B------:R-:W-:Y:S02]  /*4ff0*/  CS2R R182, SRZ ;  /* 0x0000000000b67805 */ /* 0x000fe4000001ff00 */
[----:B------:R-:W-:Y:S02]  /*5000*/  LOP3.LUT R172, R172, 0x1e40, R3, 0xf8, !PT ;  /* 0x00001e40acac7812 */ /* 0x000fe400078ef803 */
[----:B------:R-:W-:Y:S02]  /*5010*/  CS2R R180, SRZ ;  /* 0x0000000000b47805 */ /* 0x000fe4000001ff00 */
[----:B------:R-:W-:Y:S01]  /*5020*/  IADD3 R188, PT, PT, -R189, 0x2, RZ ;  /* 0x00000002bdbc7810 */ /* 0x000fe20007ffe1ff */
[----:B------:R-:W-:Y:S01]  /*5030*/  IMAD.MOV R176, RZ, RZ, -R191 ;  /* 0x000000ffffb07224 */ /* 0x000fe200078e0abf */
[----:B------:R-:W-:Y:S01]  /*5040*/  MOV R192, UR4 ;  /* 0x0000000400c07c02 */ /* 0x000fe20008000f00 */
[----:B------:R-:W3:Y:S01]  /*5050*/  LDC R174, c[0x0][0xb20] ;  /* 0x0002c800ffae7b82 */ /* 0x000ee20000000800 */
[----:B------:R-:W4:Y:S01]  /*5060*/  LDS R0, [UR49+0x130] ;  /* 0x00013031ff007984 */ /* 0x000f220008000800 */
[----:B------:R-:W-:Y:S01]  /*5070*/  VIADD R190, R172, UR49 ;  /* 0x00000031acbe7c36 */ /* 0x000fe20008000000 */
[----:B------:R-:W1:Y:S01]  /*5080*/  LDCU.64 UR52, c[0x0][0x348] ;  /* 0x00006900ff3477ac */ /* 0x000e620008000a00 */
[----:B------:R-:W-:-:S02]  /*5090*/  IMAD.MOV R175, RZ, RZ, -R189 ;  /* 0x000000ffffaf7224 */ /* 0x000fc400078e0abd */
[----:B------:R-:W-:Y:S01]  /*50a0*/  VIADD R190, R190, 0x200 ;  /* 0x00000200bebe7836 */ /* 0x000fe20000000000 */
[----:B------:R-:W1:Y:S01]  /*50b0*/  LDCU.64 UR38, c[0x0][0x888] ;  /* 0x00011100ff2677ac */ /* 0x000e620008000a00 */
[----:B------:R-:W1:Y:S01]  /*50c0*/  LDC R73, c[0x0][0xb30] ;  /* 0x0002cc00ff497b82 */ /* 0x000e620000000800 */
[----:B------:R-:W1:Y:S01]  /*50d0*/  LDCU.64 UR44, c[0x0][0x890] ;  /* 0x00011200ff2c77ac */ /* 0x000e620008000a00 */
[----:B------:R-:W-:-:S06]  /*50e0*/  UIADD3 UR48, UPT, UPT, UR49, 0x200, URZ ;  /* 0x0000020031307890 */ /* 0x000fcc000fffe0ff */
[----:B------:R-:W1:Y:S08]  /*50f0*/  LDC.64 R168, c[0x0][0xb10] ;  /* 0x0002c400ffa87b82 */ /* 0x000e700000000a00 */
[----:B------:R-:W1:Y:S08]  /*5100*/  LDC.64 R70, c[0x0][0xb18] ;  /* 0x0002c600ff467b82 */ /* 0x000e700000000a00 */
[----:B------:R-:W1:Y:S08]  /*5110*/  LDC.64 R68, c[0x0][0xb28] ;  /* 0x0002ca00ff447b82 */ /* 0x000e700000000a00 */
[----:B------:R-:W1:Y:S01]  /*5120*/  LDC.64 R166, c[0x0][0x8b0] ;  /* 0x00022c00ffa67b82 */ /* 0x000e620000000a00 */
[----:B----4-:R-:W-:-:S07]  /*5130*/  IMAD.IADD R79, R0, 0x1, R79 ;  /* 0x00000001004f7824 */ /* 0x010fce00078e024f */
[----:B------:R-:W4:Y:S08]  /*5140*/  LDC.64 R164, c[0x0][0x8a8] ;  /* 0x00022a00ffa47b82 */ /* 0x000f300000000a00 */
[----:B--23--:R-:W1:Y:S02]  /*5150*/  LDC R178, c[0x0][0x374] ;  /* 0x0000dd00ffb27b82 */ /* 0x00ce640000000800 */
.L_x_124:
[----:B------:R-:W-:Y:S02]  /*5160*/  LEA R0, R196, UR49, 0x3 ;  /* 0x00000031c4007c11 */ /* 0x000fe4000f8e18ff */
[----:B------:R-:W-:Y:S02]  /*5170*/  SHF.L.U32 R3, R182, 0x1f, RZ ;  /* 0x0000001fb6037819 */ /* 0x000fe400000006ff */
[----:B-1----:R-:W-:Y:S02]  /*5180*/  LEA R16, R196, UR49, 0x4 ;  /* 0x00000031c4107c11 */ /* 0x002fe4000f8e20ff */
[----:B------:R-:W2:Y:S02]  /*5190*/  SYNCS.PHASECHK.TRANS64.TRYWAIT P0, [R0+URZ+0x80], R3 ;  /* 0x00008003000075a7 */ /* 0x000ea400080011ff */
[----:B--2---:R-:W-:Y:S05]  /*51a0*/  @!P0 BRA `(.L_x_98) ;  /* 0x0000004000a88947 */ /* 0x004fea0003800000 */
.L_x_165:
[----:B------:R-:W3:Y:S01]  /*51b0*/  LDC.64 R12, c[0x0][0xb10] ;  /* 0x0002c400ff0c7b82 */ /* 0x000ee20000000a00 */
[----:B------:R-:W4:Y:S01]  /*51c0*/  LDS.128 R16, [R16+0x110] ;  /* 0x0001100010107984 */ /* 0x000f220000000c00 */
[----:B-1----:R-:W-:Y:S01]  /*51d0*/  ISETP.NE.AND P1, PT, R73, 0x1, PT ;  /* 0x000000014900780c */ /* 0x002fe20003f25270 */
[----:B--2---:R-:W-:Y:S01]  /*51e0*/  VIADD R0, R0, 0x90 ;  /* 0x0000009000007836 */ /* 0x004fe20000000000 */
[----:B------:R-:W-:Y:S04]  /*51f0*/  ISETP.GE.AND P0, PT, R72, 0x1, PT ;  /* 0x000000014800780c */ /* 0x000fe80003f06270 */
[----:B------:R-:W1:Y:S01]  /*5200*/  LDC.64 R10, c[0x0][0xb18] ;  /* 0x0002c600ff0a7b82 */ /* 0x000e620000000a00 */
[----:B------:R-:W-:Y:S01]  /*5210*/  PRMT R0, RZ, 0x654, R0 ;  /* 0x00000654ff007816 */ /* 0x000fe20000000000 */
[----:B------:R-:W-:Y:S01]  /*5220*/  @!PT LDS RZ, [RZ] ;  /* 0x00000000fffff984 */ /* 0x000fe20000000800 */
[----:B------:R-:W-:Y:S01]  /*5230*/  @!PT LDS RZ, [RZ] ;  /* 0x00000000fffff984 */ /* 0x000fe20000000800 */
[----:B------:R-:W-:Y:S01]  /*5240*/  @!PT LDS RZ, [RZ] ;  /* 0x00000000fffff984 */ /* 0x000fe20000000800 */
[----:B------:R-:W-:Y:S01]  /*5250*/  @!PT LDS RZ, [RZ] ;  /* 0x00000000fffff984 */ /* 0x000fe20000000800 */
[----:B------:R2:W-:Y:S06]  /*5260*/  MEMBAR.ALL.CTA ;  /* 0x0000000000007992 */ /* 0x0005ec0000008000 */
[----:B--2---:R-:W2:Y:S01]  /*5270*/  FENCE.VIEW.ASYNC.S ;  /* 0x00000000000073c6 */ /* 0x004ea20000000000 */
[----:B------:R-:W1:Y:S08]  /*5280*/  @!P1 LDC R14, c[0x0][0xb20] ;  /* 0x0002c800ff0e9b82 */ /* 0x000e700000000800 */
[----:B------:R-:W1:Y:S01]  /*5290*/  @!P1 LDC R9, c[0x0][0xb0c] ;  /* 0x0002c300ff099b82 */ /* 0x000e620000000800 */
[----:B--2---:R2:W-:Y:S01]  /*52a0*/  SYNCS.ARRIVE.TRANS64.RED.A1T0 RZ, [R0+URZ], RZ ;  /* 0x000000ff00ff79a7 */ /* 0x0045e200081004ff */
[----:B----4-:R-:W-:Y:S04]  /*52b0*/  LOP3.LUT P4, RZ, R18, 0x1, RZ, 0xc0, !PT ;  /* 0x0000000112ff7812 */ /* 0x010fe8000788c0ff */
[----:B------:R-:W-:Y:S09]  /*52c0*/  P2R R194, PR, RZ, 0x10 ;  /* 0x00000010ffc27803 */ /* 0x000ff20000000000 */
[----:B------:R-:W-:Y:S02]  /*52d0*/  @P4 MOV R77, R16 ;  /* 0x00000010004d4202 */ /* 0x000fe40000000f00 */
[----:B------:R-:W-:Y:S01]  /*52e0*/  @P4 LOP3.LUT R75, R17, 0xffff, RZ, 0xc0, !PT ;  /* 0x0000ffff114b4812 */ /* 0x000fe200078ec0ff */
[----:B--23--:R-:W-:Y:S06]  /*52f0*/  @!P0 BRA `(.L_x_99) ;  /* 0x0000000000a48947 */ /* 0x00cfec0003800000 */
[----:B------:R-:W-:Y:S01]  /*5300*/  IMAD.HI.U32 R23, R178, R71, RZ ;  /* 0x00000047b2177227 */ /* 0x000fe200078e00ff */
[----:B------:R-:W-:Y:S02]  /*5310*/  ISETP.NE.AND P0, PT, R70, 0x1, PT ;  /* 0x000000014600780c */ /* 0x000fe40003f05270 */
[----:B------:R-:W-:Y:S01]  /*5320*/  ISETP.NE.AND P2, PT, R72, 0x1, PT ;  /* 0x000000014800780c */ /* 0x000fe20003f45270 */
[----:B------:R-:W-:Y:S01]  /*5330*/  IMAD.HI.U32 R22, R177, R168, RZ ;  /* 0x000000a8b1167227 */ /* 0x000fe200078e00ff */
[----:B------:R-:W-:Y:S02]  /*5340*/  SHF.R.U32.HI R23, RZ, R174, R23 ;  /* 0x000000aeff177219 */ /* 0x000fe40000011617 */
[----:B------:R-:W-:Y:S01]  /*5350*/  ISETP.NE.AND P3, PT, R74, 0x1, PT ;  /* 0x000000014a00780c */ /* 0x000fe20003f65270 */
[----:B------:R-:W-:Y:S01]  /*5360*/  IMAD.HI.U32 R26, R77, R168, RZ ;  /* 0x000000a84d1a7227 */ /* 0x000fe200078e00ff */
[----:B------:R-:W-:Y:S02]  /*5370*/  SHF.R.U32.HI R22, RZ, R169, R22 ;  /* 0x000000a9ff167219 */ /* 0x000fe40000011616 */
[----:B------:R-:W-:Y:S01]  /*5380*/  SEL R3, R178, R23, !P0 ;  /* 0x00000017b2037207 */ /* 0x000fe20004000000 */
[----:B------:R-:W-:Y:S01]  /*5390*/  IMAD.HI.U32 R23, R75, R71, RZ ;  /* 0x000000474b177227 */ /* 0x000fe200078e00ff */
[----:B------:R-:W-:Y:S02]  /*53a0*/  SEL R7, R177, R22, !P3 ;  /* 0x00000016b1077207 */ /* 0x000fe40005800000 */
[----:B------:R-:W-:Y:S01]  /*53b0*/  SHF.R.U32.HI R26, RZ, R169, R26 ;  /* 0x000000a9ff1a7219 */ /* 0x000fe2000001161a */
[-C--:B------:R-:W-:Y:S04]  /*53c0*/  IMAD.HI.U32 R22, R3, R68.reuse, RZ ;  /* 0x0000004403167227 */ /* 0x080fe800078e00ff */
[----:B------:R-:W-:Y:S01]  /*53d0*/  IMAD.HI.U32 R24, R7, R68, RZ ;  /* 0x0000004407187227 */ /* 0x000fe200078e00ff */
[-C--:B------:R-:W-:Y:S02]  /*53e0*/  @P2 SHF.R.U32.HI R3, RZ, R69.reuse, R22 ;  /* 0x00000045ff032219 */ /* 0x080fe40000011616 */
[----:B------:R-:W-:Y:S02]  /*53f0*/  SHF.R.U32.HI R22, RZ, R174, R23 ;  /* 0x000000aeff167219 */ /* 0x000fe40000011617 */
[----:B------:R-:W-:Y:S01]  /*5400*/  @P2 SHF.R.U32.HI R7, RZ, R69, R24 ;  /* 0x00000045ff072219 */ /* 0x000fe20000011618 */
[C---:B------:R-:W-:Y:S01]  /*5410*/  IMAD R2, R72.reuse, R3, RZ ;  /* 0x0000000348027224 */ /* 0x040fe200078e02ff */
[----:B------:R-:W-:Y:S02]  /*5420*/  SEL R5, R75, R22, !P0 ;  /* 0x000000164b057207 */ /* 0x000fe40004000000 */
[----:B------:R-:W-:Y:S01]  /*5430*/  SEL R3, R77, R26, !P3 ;  /* 0x0000001a4d037207 */ /* 0x000fe20005800000 */
[----:B------:R-:W-:Y:S01]  /*5440*/  IMAD R4, R72, R7, RZ ;  /* 0x0000000748047224 */ /* 0x000fe200078e02ff */
[C---:B------:R-:W-:Y:S01]  /*5450*/  ISETP.GE.AND P0, PT, R5.reuse, R2, PT ;  /* 0x000000020500720c */ /* 0x040fe20003f06270 */
[----:B------:R-:W-:Y:S03]  /*5460*/  IMAD.HI.U32 R6, R5, R68, RZ ;  /* 0x0000004405067227 */ /* 0x000fe600078e00ff */
[----:B------:R-:W-:Y:S01]  /*5470*/  ISETP.GE.OR P0, PT, R3, R4, P0 ;  /* 0x000000040300720c */ /* 0x000fe20000706670 */
[----:B------:R-:W-:Y:S01]  /*5480*/  IMAD.MOV R4, RZ, RZ, -R3 ;  /* 0x000000ffff047224 */ /* 0x000fe200078e0a03 */
[-C--:B------:R-:W-:Y:S03]  /*5490*/  SHF.R.U32.HI R6, RZ, R69.reuse, R6 ;  /* 0x00000045ff067219 */ /* 0x080fe60000011606 */
[----:B------:R-:W-:Y:S01]  /*54a0*/  IMAD R77, R74, R4, R77 ;  /* 0x000000044a4d7224 */ /* 0x000fe200078e024d */
[----:B------:R-:W-:Y:S05]  /*54b0*/  SEL R15, R5, R6, !P2 ;  /* 0x00000006050f7207 */ /* 0x000fea0005000000 */
[----:B------:R-:W-:Y:S02]  /*54c0*/  IMAD.MOV R6, RZ, RZ, -R15 ;  /* 0x000000ffff067224 */ /* 0x000fe400078e0a0f */
[C---:B------:R-:W-:Y:S04]  /*54d0*/  @!P0 IMAD.HI.U32 R2, R3.reuse, R68, RZ ;  /* 0x0000004403028227 */ /* 0x040fe800078e00ff */
[----:B------:R-:W-:Y:S01]  /*54e0*/  IMAD R6, R72, R6, R5 ;  /* 0x0000000648067224 */ /* 0x000fe200078e0205 */
[----:B------:R-:W-:Y:S04]  /*54f0*/  @!P0 SHF.R.U32.HI R2, RZ, R69, R2 ;  /* 0x00000045ff028219 */ /* 0x000fe80000011602 */
[----:B------:R-:W-:Y:S02]  /*5500*/  @!P0 SEL R0, R3, R2, !P2 ;  /* 0x0000000203008207 */ /* 0x000fe40005000000 */
[----:B------:R-:W-:Y:S02]  /*5510*/  IADD3 R2, PT, PT, -R5, RZ, RZ ;  /* 0x000000ff05027210 */ /* 0x000fe40007ffe1ff */
[----:B------:R-:W-:Y:S01]  /*5520*/  @!P0 IADD3 R8, PT, PT, R15, -R0, RZ ;  /* 0x800000000f088210 */ /* 0x000fe20007ffe0ff */
[----:B------:R-:W-:Y:S02]  /*5530*/  @!P0 IMAD R0, R7, R6, R0 ;  /* 0x0000000607008224 */ /* 0x000fe400078e0200 */
[----:B------:R-:W-:Y:S02]  /*5540*/  IMAD R75, R70, R2, R75 ;  /* 0x00000002464b7224 */ /* 0x000fe400078e024b */
[----:B------:R-:W-:Y:S02]  /*5550*/  @!P0 IMAD R5, R8, R72, R3 ;  /* 0x0000004808058224 */ /* 0x000fe400078e0203 */
[----:B------:R-:W-:Y:S04]  /*5560*/  @!P0 IMAD.MOV.U32 R3, RZ, RZ, R0 ;  /* 0x000000ffff038224 */ /* 0x000fe800078e0000 */
[----:B------:R-:W-:Y:S02]  /*5570*/  IMAD R77, R3, R74, R77 ;  /* 0x0000004a034d7224 */ /* 0x000fe400078e024d */
[----:B------:R-:W-:Y:S07]  /*5580*/  IMAD R75, R5, R70, R75 ;  /* 0x00000046054b7224 */ /* 0x000fee00078e024b */
.L_x_99:
[----:B-1----:R-:W-:Y:S01]  /*5590*/  @!P1 ISETP.NE.AND P0, PT, R10, 0x1, PT ;  /* 0x000000010a00980c */ /* 0x002fe20003f05270 */
[----:B------:R-:W-:Y:S01]  /*55a0*/  @!P1 IMAD.HI.U32 R0, R77, R12, RZ ;  /* 0x0000000c4d009227 */ /* 0x000fe200078e00ff */
[----:B------:R-:W-:Y:S01]  /*55b0*/  @!P1 ISETP.NE.AND P2, PT, R9, 0x1, PT ;  /* 0x000000010900980c */ /* 0x000fe20003f45270 */
[----:B------:R-:W-:Y:S01]  /*55c0*/  ULOP3.LUT UP0, URZ, UR48, 0x1b0, URZ, 0xc0, !UPT ;  /* 0x000001b030ff7892 */ /* 0x000fe2000f80c0ff */
[----:B------:R-:W-:Y:S01]  /*55d0*/  R2UR UR42, R21 ;  /* 0x00000000152a72ca */ /* 0x000fe200000e0000 */
[----:B------:R-:W-:Y:S01]  /*55e0*/  @!P1 IMAD.HI.U32 R3, R75, R11, RZ ;  /* 0x0000000b4b039227 */ /* 0x000fe200078e00ff */
[----:B------:R-:W-:Y:S02]  /*55f0*/  @!P1 SHF.R.U32.HI R0, RZ, R13, R0 ;  /* 0x0000000dff009219 */ /* 0x000fe40000011600 */
[----:B------:R-:W-:Y:S01]  /*5600*/  R2UR UR41, R20 ;  /* 0x00000000142972ca */ /* 0x000fe200000e0000 */
[----:B------:R-:W-:Y:S01]  /*5610*/  VIADD R196, R196, 0x1 ;  /* 0x00000001c4c47836 */ /* 0x000fe20000000000 */
[----:B------:R-:W-:Y:S02]  /*5620*/  @!P1 SHF.R.U32.HI R2, RZ, R14, R3 ;  /* 0x0000000eff029219 */ /* 0x000fe40000011603 */
[----:B------:R-:W-:Y:S02]  /*5630*/  @!P1 SEL R3, R77, R0, !P2 ;  /* 0x000000004d039207 */ /* 0x000fe40005000000 */
[----:B------:R-:W-:Y:S02]  /*5640*/  @!P1 SEL R2, R75, R2, !P0 ;  /* 0x000000024b029207 */ /* 0x000fe40004000000 */
[----:B------:R-:W-:Y:S01]  /*5650*/  @P4 SHF.R.U32.HI R179, RZ, 0x10, R17 ;  /* 0x00000010ffb34819 */ /* 0x000fe20000011611 */
[----:B------:R-:W-:Y:S02]  /*5660*/  USHF.L.U32 UR42, UR42, 0x7, URZ ;  /* 0x000000072a2a7899 */ /* 0x000fe400080006ff */
[----:B------:R-:W-:Y:S02]  /*5670*/  @!P1 IMAD.IADD R0, R2, 0x1, -R3 ;  /* 0x0000000102009824 */ /* 0x000fe400078e0a03 */
[----:B------:R-:W-:Y:S01]  /*5680*/  @!P1 IMAD.IADD R2, R3, 0x1, -R2 ;  /* 0x0000000103029824 */ /* 0x000fe200078e0a02 */
[----:B------:R-:W-:Y:S01]  /*5690*/  USHF.L.U32 UR41, UR41, 0x7, URZ ;  /* 0x0000000729297899 */ /* 0x000fe200080006ff */
[----:B------:R-:W-:Y:S02]  /*56a0*/  @!P1 IMAD R77, R0, R9, R77 ;  /* 0x00000009004d9224 */ /* 0x000fe400078e024d */
[----:B------:R-:W-:Y:S01]  /*56b0*/  @!P1 IMAD R75, R2, R10, R75 ;  /* 0x0000000a024b9224 */ /* 0x000fe200078e024b */
[----:B------:R-:W-:Y:S08]  /*56c0*/  BRA.U !UP0, `(.L_x_100) ;  /* 0x0000000108407547 */ /* 0x000ff0000b800000 */
[----:B------:R-:W1:Y:S01]  /*56d0*/  LDCU.64 UR8, c[0x4][0x80] ;  /* 0x01001000ff0877ac */ /* 0x000e620008000a00 */
[----:B------:R-:W-:Y:S01]  /*56e0*/  MOV R3, 0x0 ;  /* 0x0000000000037802 */ /* 0x000fe20000000f00 */
[----:B------:R-:W-:Y:S02]  /*56f0*/  HFMA2 R12, -RZ, RZ, 0, 5.9604644775390625e-08 ;  /* 0x00000001ff0c7431 */ /* 0x000fe400000001ff */
[----:B------:R-:W-:Y:S02]  /*5700*/  IMAD.MOV.U32 R8, RZ, RZ, 0x70 ;  /* 0x00000070ff087424 */ /* 0x000fe400078e00ff */
[----:B------:R-:W-:Y:S01]  /*5710*/  IMAD.MOV.U32 R13, RZ, RZ, RZ ;  /* 0x000000ffff0d7224 */ /* 0x000fe200078e00ff */
[----:B------:R-:W2:Y:S01]  /*5720*/  LDCU.64 UR6, c[0x4][0x88] ;  /* 0x01001100ff0677ac */ /* 0x000ea20008000a00 */
[----:B------:R-:W3:Y:S01]  /*5730*/  LDC.64 R2, c[0x4][R3] ;  /* 0x0100000003027b82 */ /* 0x000ee20000000a00 */
[----:B------:R-:W4:Y:S01]  /*5740*/  LDCU.64 UR4, c[0x4][0x8] ;  /* 0x01000100ff0477ac */ /* 0x000f220008000a00 */
[----:B-1----:R-:W-:Y:S01]  /*5750*/  MOV R5, UR9 ;  /* 0x0000000900057c02 */ /* 0x002fe20008000f00 */
[----:B------:R-:W-:Y:S01]  /*5760*/  IMAD.U32 R4, RZ, RZ, UR8 ;  /* 0x00000008ff047e24 */ /* 0x000fe2000f8e00ff */
[----:B--2---:R-:W-:Y:S01]  /*5770*/  MOV R7, UR7 ;  /* 0x0000000700077c02 */ /* 0x004fe20008000f00 */
[----:B------:R-:W-:Y:S01]  /*5780*/  IMAD.U32 R6, RZ, RZ, UR6 ;  /* 0x00000006ff067e24 */ /* 0x000fe2000f8e00ff */
[----:B----4-:R-:W-:Y:S01]  /*5790*/  MOV R11, UR5 ;  /* 0x00000005000b7c02 */ /* 0x010fe20008000f00 */
[----:B------:R-:W-:Y:S02]  /*57a0*/  IMAD.U32 R10, RZ, RZ, UR4 ;  /* 0x00000004ff0a7e24 */ /* 0x000fe4000f8e00ff */
[----:B------:R-:W-:Y:S07]  /*57b0*/  LEPC R20, `(.L_x_100) ;  /* 0x000000001014794e */ /* 0x000fee0000000000 */
[----:B---3-5:R-:W-:Y:S05]  /*57c0*/  CALL.ABS.NOINC R2 ;  /* 0x0000000002007343 */ /* 0x028fea0003c00000 */
.L_x_100:
[----:B------:R-:W-:Y:S01]  /*57d0*/  LOP3.LUT P0, RZ, R192, 0x1b0, RZ, 0xc0, !PT ;  /* 0x000001b0c0ff7812 */ /* 0x000fe2000780c0ff */
[----:B------:R-:W-:Y:S11]  /*57e0*/  BSSY.RECONVERGENT B6, `(.L_x_101) ;  /* 0x0000013000067945 */ /* 0x000ff60003800200 */
[----:B------:R-:W-:Y:S01]  /*57f0*/  @!UPT UIADD3 URZ, UPT, UPT, URZ, URZ, URZ ;  /* 0x000000fffffff290 */ /* 0x000fe2000fffe0ff */
[----:B------:R-:W-:Y:S05]  /*5800*/  @!P0 BRA `(.L_x_102) ;  /* 0x0000000000408947 */ /* 0x000fea0003800000 */
        /* <DEDUP_REMOVED lines=16> */
.L_x_102:
[----:B------:R-:W-:Y:S05]  /*5910*/  BSYNC.RECONVERGENT B6 ;  /* 0x0000000000067941 */ /* 0x000fea0003800200 */
.L_x_101:
[----:B------:R-:W-:Y:S01]  /*5920*/  ISETP.NE.U32.AND P4, PT, R166, RZ, PT ;  /* 0x000000ffa600720c */ /* 0x000fe20003f85070 */
[----:B------:R-:W-:Y:S01]  /*5930*/  UISETP.NE.AND UP2, UPT, UR50, URZ, UPT ;  /* 0x000000ff3200728c */ /* 0x000fe2000bf45270 */
[----:B------:R-:W-:Y:S01]  /*5940*/  ISETP.NE.U32.AND P2, PT, RZ, UR38, PT ;  /* 0x00000026ff007c0c */ /* 0x000fe2000bf45070 */
[----:B------:R-:W-:Y:S01]  /*5950*/  UISETP.NE.U32.AND UP1, UPT, UR44, URZ, UPT ;  /* 0x000000ff2c00728c */ /* 0x000fe2000bf25070 */
[----:B------:R-:W-:Y:S01]  /*5960*/  ISETP.NE.AND.EX P4, PT, R167, RZ, PT, P4 ;  /* 0x000000ffa700720c */ /* 0x000fe20003f85340 */
[----:B------:R-:W-:Y:S01]  /*5970*/  UPLOP3.LUT UP0, UPT, UPT, UPT, UPT, 0x40, 0x4 ;  /* 0x000000000004789c */ /* 0x000fe20003f0e870 */
[----:B------:R-:W-:Y:S01]  /*5980*/  ISETP.NE.AND.EX P2, PT, RZ, UR39, PT, P2 ;  /* 0x00000027ff007c0c */ /* 0x000fe2000bf45320 */
[----:B------:R-:W-:Y:S01]  /*5990*/  UISETP.NE.AND.EX UP1, UPT, UR45, URZ, UPT, UP1 ;  /* 0x000000ff2d00728c */ /* 0x000fe2000bf25310 */
[----:B------:R-:W-:Y:S04]  /*59a0*/  PLOP3.LUT P1, PT, PT, PT, UP2, 0x80, 0x8 ;  /* 0x000000000008781c */ /* 0x000fe80003f2f028 */
[----:B------:R-:W-:Y:S06]  /*59b0*/  @UP2 UPLOP3.LUT UP0, UPT, UPT, UPT, UP1, 0x80, 0x8 ;  /* 0x000000000008289c */ /* 0x000fec0003f0f010 */
[----:B------:R-:W-:Y:S01]  /*59c0*/  PLOP3.LUT P0, PT, PT, PT, UP0, 0x80, 0x8 ;  /* 0x000000000008781c */ /* 0x000fe20003f0f008 */
[----:B------:R-:W-:Y:S01]  /*59d0*/  @!UPT UIADD3 URZ, UPT, UPT, URZ, URZ, URZ ;  /* 0x000000fffffff290 */ /* 0x000fe2000fffe0ff */
[----:B------:R-:W-:Y:S11]  /*59e0*/  BRA.U !UP1, `(.L_x_103) ;  /* 0x0000000109387547 */ /* 0x000ff6000b800000 */
[----:B------:R-:W-:Y:S01]  /*59f0*/  UISETP.NE.U32.AND UP0, UPT, UR38, URZ, UPT ;  /* 0x000000ff2600728c */ /* 0x000fe2000bf05070 */
[----:B------:R-:W-:Y:S02]  /*5a00*/  HFMA2 R0, -RZ, RZ, 0, 5.9604644775390625e-08 ;  /* 0x00000001ff007431 */ /* 0x000fe400000001ff */
[----:B------:R-:W-:Y:S01]  /*5a10*/  IMAD.MOV.U32 R171, RZ, RZ, 0x1 ;  /* 0x00000001ffab7424 */ /* 0x000fe200078e00ff */
[----:B------:R-:W-:Y:S06]  /*5a20*/  UISETP.NE.AND.EX UP0, UPT, UR39, URZ, UPT, UP0 ;  /* 0x000000ff2700728c */ /* 0x000fec000bf05300 */
[----:B------:R-:W-:Y:S05]  /*5a30*/  PLOP3.LUT P3, PT, PT, PT, UP0, 0x80, 0x8 ;  /* 0x000000000008781c */ /* 0x000fea0003f6f008 */
[----:B------:R-:W1:Y:S01]  /*5a40*/  @UP0 LDCU.64 UR6, c[0x0][0x888] ;  /* 0x00011100ff0607ac */ /* 0x000e620008000a00 */
[----:B------:R-:W-:Y:S07]  /*5a50*/  @UP0 UIMAD UR4, UR36, UR44, URZ ;  /* 0x0000002c240402a4 */ /* 0x000fee000f8e02ff */
[----:B------:R-:W-:Y:S01]  /*5a60*/  @!P3 PRMT R171, R0, 0x7610, R171 ;  /* 0x0000761000abb816 */ /* 0x000fe200000000ab */
[----:B-1----:R-:W-:Y:S03]  /*5a70*/  @UP0 UIMAD.WIDE UR6, UR4, 0x4, UR6 ;  /* 0x00000004040608a5 */ /* 0x002fe6000f8e0206 */
[----:B------:R-:W1:Y:S03]  /*5a80*/  @!UP0 LDCU UR4, c[0x0][0x880] ;  /* 0x00011000ff0487ac */ /* 0x000e660008000800 */
[----:B------:R-:W-:Y:S01]  /*5a90*/  IMAD.U32 R2, RZ, RZ, UR6 ;  /* 0x00000006ff027e24 */ /* 0x000fe2000f8e00ff */
[----:B------:R-:W-:Y:S05]  /*5aa0*/  MOV R3, UR7 ;  /* 0x0000000700037c02 */ /* 0x000fea0008000f00 */
[----:B-----5:R2:W5:Y:S02]  /*5ab0*/  @P3 LDG.E R81, desc[UR46][R2.64] ;  /* 0x0000002e02513981 */ /* 0x020564000c1e1900 */
[----:B-12---:R-:W-:Y:S02]  /*5ac0*/  @!P3 IMAD.U32 R81, RZ, RZ, UR4 ;  /* 0x00000004ff51be24 */ /* 0x006fe4000f8e00ff */
.L_x_103:
[----:B------:R-:W-:Y:S05]  /*5ad0*/  @!P4 BRA `(.L_x_104) ;  /* 0x000000000020c947 */ /* 0x000fea0003800000 */
[----:B------:R-:W-:Y:S04]  /*5ae0*/  ISETP.NE.U32.AND P3, PT, R164, RZ, PT ;  /* 0x000000ffa400720c */ /* 0x000fe80003f65070 */
[----:B------:R-:W-:Y:S11]  /*5af0*/  ISETP.NE.AND.EX P3, PT, R165, RZ, PT, P3 ;  /* 0x000000ffa500720c */ /* 0x000ff60003f65330 */
[----:B------:R-:W-:Y:S02]  /*5b00*/  @!UPT UIADD3 URZ, UPT, UPT, URZ, URZ, URZ ;  /* 0x000000fffffff290 */ /* 0x000fe4000fffe0ff */
[----:B------:R-:W1:Y:S01]  /*5b10*/  @P3 LDC.64 R2, c[0x0][0x8a8] ;  /* 0x00022a00ff023b82 */ /* 0x000e620000000a00 */
[----:B------:R-:W-:Y:S04]  /*5b20*/  @P3 IMAD R0, R166, UR36, RZ ;  /* 0x00000024a6003c24 */ /* 0x000fe8000f8e02ff */
[----:B-1----:R-:W-:Y:S05]  /*5b30*/  @P3 IMAD.WIDE R2, R0, 0x4, R2 ;  /* 0x0000000400023825 */ /* 0x002fea00078e0202 */
[----:B-----5:R1:W5:Y:S02]  /*5b40*/  @P3 LDG.E R78, desc[UR46][R2.64] ;  /* 0x0000002e024e3981 */ /* 0x020364000c1e1900 */
[----:B-1----:R-:W2:Y:S02]  /*5b50*/  @!P3 LDC R78, c[0x0][0x8a0] ;  /* 0x00022800ff4ebb82 */ /* 0x002ea40000000800 */
.L_x_104:
[----:B-----5:R-:W-:Y:S01]  /*5b60*/  FSETP.NEU.AND P4, PT, R81, RZ, PT ;  /* 0x000000ff5100720b */ /* 0x020fe20003f8d000 */
[----:B------:R-:W-:Y:S01]  /*5b70*/  BSSY B1, `(.L_x_105) ;  /* 0x0000047000017945 */ /* 0x000fe20003800000 */
[----:B------:R-:W-:Y:S01]  /*5b80*/  SEL R5, RZ, 0xffffffff, P2 ;  /* 0xffffffffff057807 */ /* 0x000fe20001000000 */
[----:B------:R-:W-:Y:S01]  /*5b90*/  IMAD.MOV.U32 R208, RZ, RZ, 0x1 ;  /* 0x00000001ffd07424 */ /* 0x000fe200078e00ff */
[----:B------:R-:W-:Y:S01]  /*5ba0*/  LOP3.LUT P3, RZ, R171, 0xff, RZ, 0xc0, !PT ;  /* 0x000000ffabff7812 */ /* 0x000fe2000786c0ff */
[C---:B------:R-:W-:Y:S01]  /*5bb0*/  IMAD R80, R76.reuse, 0x80, R79 ;  /* 0x000000804c507824 */ /* 0x040fe200078e024f */
[----:B------:R-:W-:Y:S02]  /*5bc0*/  @P1 SEL R0, RZ, 0xffffffff, P4 ;  /* 0xffffffffff001807 */ /* 0x000fe40002000000 */
[----:B------:R-:W-:Y:S02]  /*5bd0*/  CS2R R162, SRZ ;  /* 0x0000000000a27805 */ /* 0x000fe4000001ff00 */
[----:B------:R-:W-:Y:S02]  /*5be0*/  LEA R3, R181, UR49, 0x3 ;  /* 0x00000031b5037c11 */ /* 0x000fe4000f8e18ff */
[----:B------:R-:W-:Y:S02]  /*5bf0*/  CS2R R160, SRZ ;  /* 0x0000000000a07805 */ /* 0x000fe4000001ff00 */
[----:B------:R-:W-:Y:S02]  /*5c00*/  @P0 SEL R0, R5, R0, !P3 ;  /* 0x0000000005000207 */ /* 0x000fe40005800000 */
[----:B------:R-:W-:Y:S02]  /*5c10*/  CS2R R158, SRZ ;  /* 0x00000000009e7805 */ /* 0x000fe4000001ff00 */
[----:B------:R-:W-:Y:S02]  /*5c20*/  LEA R195, R76, UR49, 0x3 ;  /* 0x000000314cc37c11 */ /* 0x000fe4000f8e18ff */
[----:B------:R-:W-:Y:S02]  /*5c30*/  CS2R R156, SRZ ;  /* 0x00000000009c7805 */ /* 0x000fe4000001ff00 */
[----:B------:R-:W-:Y:S02]  /*5c40*/  @P1 LOP3.LUT R0, R0, 0x1, RZ, 0xc0, !PT ;  /* 0x0000000100001812 */ /* 0x000fe400078ec0ff */
[----:B------:R-:W-:Y:S02]  /*5c50*/  CS2R R154, SRZ ;  /* 0x00000000009a7805 */ /* 0x000fe4000001ff00 */
[----:B------:R-:W-:Y:S02]  /*5c60*/  SHF.L.U32 R2, R183, 0x1f, RZ ;  /* 0x0000001fb7027819 */ /* 0x000fe400000006ff */
[----:B------:R-:W-:Y:S02]  /*5c70*/  CS2R R152, SRZ ;  /* 0x0000000000987805 */ /* 0x000fe4000001ff00 */
[----:B------:R-:W-:Y:S02]  /*5c80*/  ISETP.NE.U32.OR P6, PT, R0, 0x1, !P1 ;  /* 0x000000010000780c */ /* 0x000fe40004fc5470 */
[----:B------:R-:W-:Y:S02]  /*5c90*/  CS2R R150, SRZ ;  /* 0x0000000000967805 */ /* 0x000fe4000001ff00 */
[----:B------:R-:W-:Y:S02]  /*5ca0*/  PLOP3.LUT P2, PT, PT, PT, UP1, 0x80, 0x8 ;  /* 0x000000000008781c */ /* 0x000fe40003f4f018 */
[----:B------:R-:W-:Y:S02]  /*5cb0*/  CS2R R148, SRZ ;  /* 0x0000000000947805 */ /* 0x000fe4000001ff00 */
[----:B------:R-:W-:Y:S02]  /*5cc0*/  SEL R0, RZ, 0xffffffff, P4 ;  /* 0xffffffffff007807 */ /* 0x000fe40002000000 */
[----:B------:R-:W-:Y:S03]  /*5cd0*/  P2R R184, PR, RZ, 0x40 ;  /* 0x00000040ffb87803 */ /* 0x000fe60000000000 */
[----:B------:R-:W-:Y:S04]  /*5ce0*/  @P6 SHF.L.U32 R4, R180, 0x1f, RZ ;  /* 0x0000001fb4046819 */ /* 0x000fe800000006ff */
[----:B------:R-:W-:Y:S01]  /*5cf0*/  @P2 SEL R0, R5, R0, !P3 ;  /* 0x0000000005002207 */ /* 0x000fe20005800000 */
[----:B------:R-:W1:Y:S03]  /*5d00*/  @P6 SYNCS.PHASECHK.TRANS64.TRYWAIT P1, [R3+URZ+0x50], R4 ;  /* 0x00005004030065a7 */ /* 0x000e6600080211ff */
[----:B------:R-:W-:Y:S04]  /*5d10*/  LOP3.LUT R0, R0, 0x1, RZ, 0xc0, !PT ;  /* 0x0000000100007812 */ /* 0x000fe800078ec0ff */
[----:B------:R-:W-:Y:S04]  /*5d20*/  ISETP.NE.U32.AND P5, PT, R0, 0x1, PT ;  /* 0x000000010000780c */ /* 0x000fe80003fa5070 */
[----:B------:R-:W-:Y:S01]  /*5d30*/  P2R R209, PR, RZ, 0x20 ;  /* 0x00000020ffd17803 */ /* 0x000fe20000000000 */
[----:B------:R3:W4:Y:S01]  /*5d40*/  SYNCS.PHASECHK.TRANS64.TRYWAIT P0, [R195+URZ+0xa0], R2 ;  /* 0x0000a002c30075a7 */ /* 0x00072200080011ff */
[----:B-1----:R-:W-:Y:S01]  /*5d50*/  @P6 SEL R208, RZ, 0x1, !P1 ;  /* 0x00000001ffd06807 */ /* 0x002fe20004800000 */
[----:B---3--:R-:W-:Y:S06]  /*5d60*/  @!P6 BRA `(.L_x_106) ;  /* 0x00000000009ce947 */ /* 0x008fec0003800000 */
[----:B------:R-:W-:Y:S01]  /*5d70*/  @P5 IMAD R6, R181, 0x2000, R190 ;  /* 0x00002000b5065824 */ /* 0x000fe200078e02be */
[----:B------:R-:W-:Y:S01]  /*5d80*/  ISETP.NE.AND P1, PT, R208, RZ, PT ;  /* 0x000000ffd000720c */ /* 0x000fe20003f25270 */
[----:B------:R-:W-:Y:S01]  /*5d90*/  BSSY B0, `(.L_x_107) ;  /* 0x0000010000007945 */ /* 0x000fe20003800000 */
[----:B------:R-:W-:Y:S01]  /*5da0*/  CS2R R150, SRZ ;  /* 0x0000000000967805 */ /* 0x000fe2000001ff00 */
[--C-:B------:R-:W-:Y:S01]  /*5db0*/  @P5 IMAD R7, R191, -0x10, R6.reuse ;  /* 0xfffffff0bf075824 */ /* 0x100fe200078e0206 */
[----:B------:R-:W-:Y:S01]  /*5dc0*/  CS2R R148, SRZ ;  /* 0x0000000000947805 */ /* 0x000fe2000001ff00 */
[----:B------:R-:W-:Y:S01]  /*5dd0*/  @P5 IMAD R5, R189, -0x10, R6 ;  /* 0xfffffff0bd055824 */ /* 0x000fe200078e0206 */
[----:B------:R-:W-:Y:S01]  /*5de0*/  CS2R R158, SRZ ;  /* 0x00000000009e7805 */ /* 0x000fe2000001ff00 */
[----:B------:R-:W-:Y:S01]  /*5df0*/  @P5 IMAD R4, R188, 0x10, R7 ;  /* 0x00000010bc045824 */ /* 0x000fe200078e0207 */
[----:B------:R-:W-:Y:S02]  /*5e00*/  CS2R R156, SRZ ;  /* 0x00000000009c7805 */ /* 0x000fe4000001ff00 */
[----:B------:R-:W-:Y:S02]  /*5e10*/  CS2R R154, SRZ ;  /* 0x00000000009a7805 */ /* 0x000fe4000001ff00 */
[----:B------:R-:W-:Y:S02]  /*5e20*/  CS2R R152, SRZ ;  /* 0x0000000000987805 */ /* 0x000fe4000001ff00 */
[----:B------:R-:W-:Y:S02]  /*5e30*/  CS2R R162, SRZ ;  /* 0x0000000000a27805 */ /* 0x000fe4000001ff00 */
[----:B------:R-:W-:Y:S01]  /*5e40*/  CS2R R160, SRZ ;  /* 0x0000000000a07805 */ /* 0x000fe2000001ff00 */
[----:B------:R-:W-:Y:S06]  /*5e50*/  @P1 BRA `(.L_x_108) ;  /* 0x00000000000c1947 */ /* 0x000fec0003800000 */
[----:B------:R-:W-:Y:S04]  /*5e60*/  SHF.L.U32 R0, R180, 0x1f, RZ ;  /* 0x0000001fb4007819 */ /* 0x000fe800000006ff */
[----:B------:R-:W1:Y:S02]  /*5e70*/  SYNCS.PHASECHK.TRANS64.TRYWAIT P1, [R3+URZ+0x50], R0 ;  /* 0x00005000030075a7 */ /* 0x000e6400080211ff */
[----:B-1----:R-:W-:Y:S05]  /*5e80*/  @!P1 BRA `(.L_x_109) ;  /* 0x0000003400849947 */ /* 0x002fea0003800000 */
.L_x_108:
[----:B------:R-:W-:Y:S05]  /*5e90*/  BSYNC B0 ;  /* 0x0000000000007941 */ /* 0x000fea0003800000 */
.L_x_107:
[----:B------:R-:W-:Y:S01]  /*5ea0*/  ISETP.NE.AND P1, PT, R209, RZ, PT ;  /* 0x000000ffd100720c */ /* 0x000fe20003f25270 */
[----:B-1----:R-:W-:Y:S02]  /*5eb0*/  VIADD R3, R3, 0x60 ;  /* 0x0000006003037836 */ /* 0x002fe40000000000 */
[----:B------:R-:W-:Y:S02]  /*5ec0*/  IMAD.U32 R0, RZ, RZ, UR37 ;  /* 0x00000025ff007e24 */ /* 0x000fe4000f8e00ff */
[----:B------:R-:W-:Y:S03]  /*5ed0*/  VIADD R181, R181, 0x1 ;  /* 0x00000001b5b57836 */ /* 0x000fe60000000000 */
[----:B------:R-:W-:Y:S05]  /*5ee0*/  PRMT R0, R0, 0x654, R3 ;  /* 0x0000065400007816 */ /* 0x000fea0000000003 */
[----:B------:R1:W3:Y:S04]  /*5ef0*/  @P1 LDS.128 R148, [R6] ;  /* 0x0000000006941984 */ /* 0x0002e80000000c00 */
[----:B------:R1:W1:Y:S04]  /*5f00*/  @P1 LDS.128 R156, [R5+0x20] ;  /* 0x00002000059c1984 */ /* 0x0002680000000c00 */
[----:B------:R1:W1:Y:S04]  /*5f10*/  @P1 LDS.128 R152, [R7+0x10] ;  /* 0x0000100007981984 */ /* 0x0002680000000c00 */
[----:B------:R1:W1:Y:S01]  /*5f20*/  @P1 LDS.128 R160, [R4+0x10] ;  /* 0x0000100004a01984 */ /* 0x0002620000000c00 */
[C---:B------:R-:W-:Y:S01]  /*5f30*/  ISETP.NE.AND P1, PT, R181.reuse, 0x2, PT ;  /* 0x00000002b500780c */ /* 0x040fe20003f25270 */
[----:B------:R-:W-:Y:S01]  /*5f40*/  @!PT LDS RZ, [RZ] ;  /* 0x00000000fffff984 */ /* 0x000fe20000000800 */
[----:B------:R-:W-:Y:S01]  /*5f50*/  @!PT LDS RZ, [RZ] ;  /* 0x00000000fffff984 */ /* 0x000fe20000000800 */
[----:B------:R-:W-:Y:S01]  /*5f60*/  @!PT LDS RZ, [RZ] ;  /* 0x00000000fffff984 */ /* 0x000fe20000000800 */
[----:B------:R-:W-:Y:S01]  /*5f70*/  @!PT LDS RZ, [RZ] ;  /* 0x00000000fffff984 */ /* 0x000fe20000000800 */
[----:B------:R5:W-:Y:S06]  /*5f80*/  MEMBAR.ALL.CTA ;  /* 0x0000000000007992 */ /* 0x000bec0000008000 */
[----:B-----5:R-:W5:Y:S01]  /*5f90*/  FENCE.VIEW.ASYNC.S ;  /* 0x00000000000073c6 */ /* 0x020f620000000000 */
[----:B------:R-:W-:Y:S02]  /*5fa0*/  SEL R3, RZ, 0x1, P1 ;  /* 0x00000001ff037807 */ /* 0x000fe40000800000 */
[----:B------:R-:W-:Y:S02]  /*5fb0*/  SEL R181, R181, RZ, P1 ;  /* 0x000000ffb5b57207 */ /* 0x000fe40000800000 */
[----:B------:R-:W-:Y:S01]  /*5fc0*/  LOP3.LUT R180, R180, R3, RZ, 0x3c, !PT ;  /* 0x00000003b4b47212 */ /* 0x000fe200078e3cff */
[----:B-----5:R1:W-:Y:S06]  /*5fd0*/  SYNCS.ARRIVE.TRANS64.RED.A1T0 RZ, [R0+URZ], RZ ;  /* 0x000000ff00ff79a7 */ /* 0x0203ec00081004ff */
.L_x_106:
[----:B------:R-:W-:Y:S05]  /*5fe0*/  BSYNC B1 ;  /* 0x0000000000017941 */ /* 0x000fea0003800000 */
.L_x_105:
[----:B-1----:R-:W-:Y:S04]  /*5ff0*/  SHF.R.U32.HI R0, RZ, 0x15, R80 ;  /* 0x00000015ff007819 */ /* 0x002fe80000011650 */
[----:B------:R-:W-:Y:S01]  /*6000*/  LOP3.LUT P1, RZ, R0, 0x3, R173, 0x48, !PT ;  /* 0x0000000300ff7812 */ /* 0x000fe200078248ad */
[----:B------:R-:W-:Y:S01]  /*6010*/  @!UPT UIADD3 URZ, UPT, UPT, URZ, URZ, URZ ;  /* 0x000000fffffff290 */ /* 0x000fe2000fffe0ff */
[----:B----4-:R-:W-:Y:S11]  /*6020*/  @P0 BRA `(.L_x_110) ;  /* 0x0000000000080947 */ /* 0x010ff60003800000 */
[----:B------:R-:W1:Y:S02]  /*6030*/  SYNCS.PHASECHK.TRANS64.TRYWAIT P0, [R195+URZ+0xa0], R2 ;  /* 0x0000a002c30075a7 */ /* 0x000e6400080011ff */
[----:B-1----:R-:W-:Y:S05]  /*6040*/  @!P0 BRA `(.L_x_111) ;  /* 0x0000003400288947 */ /* 0x002fea0003800000 */
.L_x_110:
[----:B------:R-:W-:Y:S04]  /*6050*/  BSSY.RECONVERGENT B6, `(.L_x_112) ;  /* 0x0000012000067945 */ /* 0x000fe80003800200 */
[----:B------:R-:W-:Y:S05]  /*6060*/  @!P1 BRA `(.L_x_113) ;  /* 0x0000000000409947 */ /* 0x000fea0003800000 */
[----:B------:R-:W4:Y:S01]  /*6070*/  LDCU.64 UR8, c[0x4][0x70] ;  /* 0x01000e00ff0877ac */ /* 0x000f220008000a00 */
[----:B------:R-:W-:Y:S01]  /*6080*/  MOV R3, 0x0 ;  /* 0x0000000000037802 */ /* 0x000fe20000000f00 */
[----:B------:R-:W-:Y:S02]  /*6090*/  HFMA2 R12, -RZ, RZ, 0, 5.9604644775390625e-08 ;  /* 0x00000001ff0c7431 */ /* 0x000fe400000001ff */
[----:B------:R-:W-:Y:S02]  /*60a0*/  IMAD.MOV.U32 R8, RZ, RZ, 0x192 ;  /* 0x00000192ff087424 */ /* 0x000fe400078e00ff */
[----:B------:R-:W-:Y:S01]  /*60b0*/  IMAD.MOV.U32 R13, RZ, RZ, RZ ;  /* 0x000000ffff0d7224 */ /* 0x000fe200078e00ff */
[----:B------:R-:W5:Y:S01]  /*60c0*/  LDCU.64 UR6, c[0x4][0x78] ;  /* 0x01000f00ff0677ac */ /* 0x000f620008000a00 */
[----:B-1----:R-:W1:Y:S01]  /*60d0*/  LDC.64 R2, c[0x4][R3] ;  /* 0x0100000003027b82 */ /* 0x002e620000000a00 */
[----:B------:R-:W2:Y:S01]  /*60e0*/  LDCU.64 UR4, c[0x4][0x10] ;  /* 0x01000200ff0477ac */ /* 0x000ea20008000a00 */
[----:B----4-:R-:W-:Y:S01]  /*60f0*/  MOV R5, UR9 ;  /* 0x0000000900057c02 */ /* 0x010fe20008000f00 */
[----:B------:R-:W-:Y:S01]  /*6100*/  IMAD.U32 R4, RZ, RZ, UR8 ;  /* 0x00000008ff047e24 */ /* 0x000fe2000f8e00ff */
[----:B-----5:R-:W-:Y:S01]  /*6110*/  MOV R7, UR7 ;  /* 0x0000000700077c02 */ /* 0x020fe20008000f00 */
[----:B------:R-:W-:Y:S01]  /*6120*/  IMAD.U32 R6, RZ, RZ, UR6 ;  /* 0x00000006ff067e24 */ /* 0x000fe2000f8e00ff */
[----:B--2---:R-:W-:Y:S01]  /*6130*/  MOV R11, UR5 ;  /* 0x00000005000b7c02 */ /* 0x004fe20008000f00 */
[----:B------:R-:W-:Y:S02]  /*6140*/  IMAD.U32 R10, RZ, RZ, UR4 ;  /* 0x00000004ff0a7e24 */ /* 0x000fe4000f8e00ff */
[----:B------:R-:W-:Y:S07]  /*6150*/  LEPC R20, `(.L_x_113) ;  /* 0x000000001014794e */ /* 0x000fee0000000000 */
[----:B-1-3--:R-:W-:Y:S05]  /*6160*/  CALL.ABS.NOINC R2 ;  /* 0x0000000002007343 */ /* 0x00afea0003c00000 */
.L_x_113:
[----:B------:R-:W-:Y:S05]  /*6170*/  BSYNC.RECONVERGENT B6 ;  /* 0x0000000000067941 */ /* 0x000fea0003800200 */
.L_x_112:
[-C--:B---3--:R-:W-:Y:S01]  /*6180*/  F2FP.F16.E5M2.UNPACK_B R83, R148.reuse ;  /* 0x00000094ff53723e */ /* 0x088fe200020004ff */
[----:B------:R-:W-:Y:S05]  /*6190*/  WARPSYNC.ALL ;  /* 0x0000000000007948 */ /* 0x000fea0003800000 */
[----:B------:R-:W-:Y:S01]  /*61a0*/  R2UR UR4, R80 ;  /* 0x00000000500472ca */ /* 0x000fe200000e0000 */
[--C-:B------:R-:W-:Y:S01]  /*61b0*/  HADD2.F32 R82, -RZ, R83.reuse.H0_H0 ;  /* 0x20000053ff527230 */ /* 0x100fe20000004100 */
[----:B------:R-:W-:Y:S01]  /*61c0*/  F2FP.F16.E5M2.UNPACK_B R85, R148.H1 ;  /* 0x00000094ff55723e */ /* 0x000fe200030004ff */
[----:B------:R-:W-:Y:S01]  /*61d0*/  HADD2.F32 R83, -RZ, R83.H1_H1 ;  /* 0x30000053ff537230 */ /* 0x000fe20000004100 */
[-C--:B------:R-:W-:Y:S01]  /*61e0*/  F2FP.F16.E5M2.UNPACK_B R87, R149.reuse ;  /* 0x00000095ff57723e */ /* 0x080fe200020004ff */
[----:B------:R-:W-:Y:S01]  /*61f0*/  BSSY.RECONVERGENT B0, `(.L_x_114) ;  /* 0x000011d000007945 */ /* 0x000fe20003800200 */
[----:B------:R-:W-:Y:S01]  /*6200*/  F2FP.F16.E5M2.UNPACK_B R89, R149.H1 ;  /* 0x00000095ff59723e */ /* 0x000fe200030004ff */
[----:B------:R-:W-:Y:S01]  /*6210*/  HADD2.F32 R84, -RZ, R85.H0_H0 ;  /* 0x20000055ff547230 */ /* 0x000fe20000004100 */
[-C--:B------:R-:W-:Y:S01]  /*6220*/  F2FP.F16.E5M2.UNPACK_B R91, R150.reuse ;  /* 0x00000096ff5b723e */ /* 0x080fe200020004ff */
[----:B------:R-:W-:Y:S01]  /*6230*/  HADD2.F32 R88, -RZ, R87.H1_H1 ;  /* 0x30000057ff587230 */ /* 0x000fe20000004100 */
[----:B------:R-:W-:Y:S01]  /*6240*/  F2FP.F16.E5M2.UNPACK_B R93, R150.H1 ;  /* 0x00000096ff5d723e */ /* 0x000fe200030004ff */
[----:B------:R-:W-:Y:S01]  /*6250*/  HADD2.F32 R86, -RZ, R85.H1_H1 ;  /* 0x30000055ff567230 */ /* 0x000fe20000004100 */
[-C--:B------:R-:W-:Y:S01]  /*6260*/  F2FP.F16.E5M2.UNPACK_B R95, R151.reuse ;  /* 0x00000097ff5f723e */ /* 0x080fe200020004ff */
[----:B------:R-:W2:Y:S01]  /*6270*/  LDTM.x64 R4, tmem[UR4] ;  /* 0x00000004000479ee */ /* 0x000ea20008340000 */
[----:B------:R-:W-:Y:S01]  /*6280*/  F2FP.F16.E5M2.UNPACK_B R97, R151.H1 ;  /* 0x00000097ff61723e */ /* 0x000fe200030004ff */
[----:B------:R-:W-:Y:S01]  /*6290*/  HADD2.F32 R85, -RZ, R87.H0_H0 ;  /* 0x20000057ff557230 */ /* 0x000fe20000004100 */
[-C--:B------:R-:W-:Y:S01]  /*62a0*/  F2FP.F16.E5M2.UNPACK_B R99, R152.reuse ;  /* 0x00000098ff63723e */ /* 0x080fe200020004ff */
[----:B------:R-:W-:Y:S01]  /*62b0*/  HADD2.F32 R87, -RZ, R89.H0_H0 ;  /* 0x20000059ff577230 */ /* 0x000fe20000004100 */
[----:B------:R-:W-:Y:S01]  /*62c0*/  F2FP.F16.E5M2.UNPACK_B R101, R152.H1 ;  /* 0x00000098ff65723e */ /* 0x000fe200030004ff */
[----:B------:R-:W-:Y:S01]  /*62d0*/  HADD2.F32 R92, -RZ, R91.H1_H1 ;  /* 0x3000005bff5c7230 */ /* 0x000fe20000004100 */
[----:B------:R-:W-:Y:S01]  /*62e0*/  ISETP.NE.AND P6, PT, R184, RZ, PT ;  /* 0x000000ffb800720c */ /* 0x000fe20003fc5270 */
[----:B------:R-:W-:Y:S01]  /*62f0*/  HADD2.F32 R96, -RZ, R95.H1_H1 ;  /* 0x3000005fff607230 */ /* 0x000fe20000004100 */
[----:B------:R-:W-:Y:S01]  /*6300*/  SHF.L.U32 R211, R176, 0x4, RZ ;  /* 0x00000004b0d37819 */ /* 0x000fe200000006ff */
[----:B------:R-:W-:Y:S01]  /*6310*/  HADD2.F32 R100, -RZ, R99.H1_H1 ;  /* 0x30000063ff647230 */ /* 0x000fe20000004100 */
[----:B------:R-:W-:Y:S01]  /*6320*/  SHF.L.U32 R217, R175, 0x4, RZ ;  /* 0x00000004afd97819 */ /* 0x000fe200000006ff */
[----:B------:R-:W-:Y:S01]  /*6330*/  HADD2.F32 R90, -RZ, R89.H1_H1 ;  /* 0x30000059ff5a7230 */ /* 0x000fe20000004100 */
[C---:B------:R-:W-:Y:S01]  /*6340*/  IADD3 R197, PT, PT, R190.reuse, R211, RZ ;  /* 0x000000d3bec57210 */ /* 0x040fe20007ffe0ff */
[----:B------:R-:W-:Y:S01]  /*6350*/  HADD2.F32 R89, -RZ, R91.H0_H0 ;  /* 0x2000005bff597230 */ /* 0x000fe20000004100 */
[----:B------:R-:W-:Y:S01]  /*6360*/  IADD3 R199, PT, PT, R190, R217, RZ ;  /* 0x000000d9bec77210 */ /* 0x000fe20007ffe0ff */
[--C-:B------:R-:W-:Y:S01]  /*6370*/  HADD2.F32 R91, -RZ, R93.reuse.H0_H0 ;  /* 0x2000005dff5b7230 */ /* 0x100fe20000004100 */
[----:B------:R-:W-:Y:S01]  /*6380*/  SHF.L.U32 R210, R188, 0x4, RZ ;  /* 0x00000004bcd27819 */ /* 0x000fe200000006ff */
[----:B------:R-:W-:Y:S01]  /*6390*/  HADD2.F32 R94, -RZ, R93.H1_H1 ;  /* 0x3000005dff5e7230 */ /* 0x000fe20000004100 */
[----:B------:R-:W-:Y:S01]  /*63a0*/  F2FP.F16.E5M2.UNPACK_B R103, R153 ;  /* 0x00000099ff67723e */ /* 0x000fe200020004ff */
[----:B------:R-:W-:Y:S01]  /*63b0*/  HADD2.F32 R93, -RZ, R95.H0_H0 ;  /* 0x2000005fff5d7230 */ /* 0x000fe20000004100 */
[----:B------:R-:W-:Y:S01]  /*63c0*/  IADD3 R198, PT, PT, R210, R197, RZ ;  /* 0x000000c5d2c67210 */ /* 0x000fe20007ffe0ff */
[----:B------:R-:W-:Y:S01]  /*63d0*/  HADD2.F32 R95, -RZ, R97.H0_H0 ;  /* 0x20000061ff5f7230 */ /* 0x000fe20000004100 */
[----:B------:R-:W-:Y:S01]  /*63e0*/  F2FP.F16.E5M2.UNPACK_B R105, R153.H1 ;  /* 0x00000099ff69723e */ /* 0x000fe200030004ff */
[C---:B--2---:R-:W-:Y:S01]  /*63f0*/  FMUL R0, R78.reuse, R4 ;  /* 0x000000044e007220 */ /* 0x044fe20000400000 */
[C---:B-1----:R-:W-:Y:S01]  /*6400*/  FMUL R2, R78.reuse, R5 ;  /* 0x000000054e027220 */ /* 0x042fe20000400000 */
[C---:B------:R-:W-:Y:S01]  /*6410*/  FMUL R4, R78.reuse, R8 ;  /* 0x000000084e047220 */ /* 0x040fe20000400000 */
[C---:B------:R-:W-:Y:S01]  /*6420*/  FMUL R5, R78.reuse, R9 ;  /* 0x000000094e057220 */ /* 0x040fe20000400000 */
[C---:B------:R-:W-:Y:S01]  /*6430*/  FFMA R0, R81.reuse, R82, R0 ;  /* 0x0000005251007223 */ /* 0x040fe20000000000 */
[C---:B------:R-:W-:Y:S01]  /*6440*/  FFMA R2, R81.reuse, R83, R2 ;  /* 0x0000005351027223 */ /* 0x040fe20000000002 */
[C---:B------:R-:W-:Y:S01]  /*6450*/  FMUL R8, R78.reuse, R12 ;  /* 0x0000000c4e087220 */ /* 0x040fe20000400000 */
[C---:B------:R-:W-:Y:S01]  /*6460*/  FMUL R9, R78.reuse, R13 ;  /* 0x0000000d4e097220 */ /* 0x040fe20000400000 */
[C---:B------:R-:W-:Y:S01]  /*6470*/  FMUL R12, R78.reuse, R16 ;  /* 0x000000104e0c7220 */ /* 0x040fe20000400000 */
[C---:B------:R-:W-:Y:S01]  /*6480*/  FMUL R13, R78.reuse, R17 ;  /* 0x000000114e0d7220 */ /* 0x040fe20000400000 */
[C---:B------:R-:W-:Y:S01]  /*6490*/  FMUL R16, R78.reuse, R20 ;  /* 0x000000144e107220 */ /* 0x040fe20000400000 */
[C---:B------:R-:W-:Y:S01]  /*64a0*/  FMUL R17, R78.reuse, R21 ;  /* 0x000000154e117220 */ /* 0x040fe20000400000 */
[----:B------:R-:W-:Y:S02]  /*64b0*/  HADD2.F32 R104, -RZ, R103.H1_H1 ;  /* 0x30000067ff687230 */ /* 0x000fe40000004100 */
[C---:B------:R-:W-:Y:S01]  /*64c0*/  FMUL R20, R78.reuse, R24 ;  /* 0x000000184e147220 */ /* 0x040fe20000400000 */
[C---:B------:R-:W-:Y:S01]  /*64d0*/  FMUL R21, R78.reuse, R25 ;  /* 0x000000194e157220 */ /* 0x040fe20000400000 */
[C---:B------:R-:W-:Y:S01]  /*64e0*/  FMUL R24, R78.reuse, R28 ;  /* 0x0000001c4e187220 */ /* 0x040fe20000400000 */
[C---:B------:R-:W-:Y:S01]  /*64f0*/  FMUL R25, R78.reuse, R29 ;  /* 0x0000001d4e197220 */ /* 0x040fe20000400000 */
[C---:B------:R-:W-:Y:S01]  /*6500*/  FMUL R28, R78.reuse, R32 ;  /* 0x000000204e1c7220 */ /* 0x040fe20000400000 */
[C---:B------:R-:W-:Y:S01]  /*6510*/  FMUL R29, R78.reuse, R33 ;  /* 0x000000214e1d7220 */ /* 0x040fe20000400000 */
[C---:B------:R-:W-:Y:S01]  /*6520*/  FMUL R32, R78.reuse, R36 ;  /* 0x000000244e207220 */ /* 0x040fe20000400000 */
[----:B------:R-:W-:Y:S01]  /*6530*/  F2FP.F16.E5M2.UNPACK_B R107, R154 ;  /* 0x0000009aff6b723e */ /* 0x000fe200020004ff */
[C---:B------:R-:W-:Y:S01]  /*6540*/  FMUL R33, R78.reuse, R37 ;  /* 0x000000254e217220 */ /* 0x040fe20000400000 */
[C---:B------:R-:W-:Y:S01]  /*6550*/  FMUL R36, R78.reuse, R40 ;  /* 0x000000284e247220 */ /* 0x040fe20000400000 */
[----:B------:R-:W-:Y:S01]  /*6560*/  F2FP.F16.E5M2.UNPACK_B R109, R154.H1 ;  /* 0x0000009aff6d723e */ /* 0x000fe200030004ff */
[C---:B------:R-:W-:Y:S01]  /*6570*/  FMUL R37, R78.reuse, R41 ;  /* 0x000000294e257220 */ /* 0x040fe20000400000 */
[----:B------:R-:W-:Y:S02]  /*6580*/  HADD2.F32 R108, -RZ, R107.H1_H1 ;  /* 0x3000006bff6c7230 */ /* 0x000fe40000004100 */
        /* <DEDUP_REMOVED lines=26> */
[C---:B------:R-:W-:Y:S01]  /*6730*/  FFMA R3, R81.reuse, R84, R3 ;  /* 0x0000005451037223 */ /* 0x040fe20000000003 */
[C---:B------:R-:W-:Y:S01]  /*6740*/  FFMA R7, R81.reuse, R86, R7 ;  /* 0x0000005651077223 */ /* 0x040fe20000000007 */
[----:B------:R-:W-:Y:S01]  /*6750*/  F2FP.F16.E5M2.UNPACK_B R127, R159 ;  /* 0x0000009fff7f723e */ /* 0x000fe200020004ff */
[C---:B------:R-:W-:Y:S01]  /*6760*/  FFMA R4, R81.reuse, R85, R4 ;  /* 0x0000005551047223 */ /* 0x040fe20000000004 */
[C---:B------:R-:W-:Y:S01]  /*6770*/  FFMA R5, R81.reuse, R88, R5 ;  /* 0x0000005851057223 */ /* 0x040fe20000000005 */
[----:B------:R-:W-:Y:S01]  /*6780*/  F2FP.F16.E5M2.UNPACK_B R129, R159.H1 ;  /* 0x0000009fff81723e */ /* 0x000fe200030004ff */
[----:B------:R-:W-:Y:S01]  /*6790*/  FFMA R6, R81, R87, R6 ;  /* 0x0000005751067223 */ /* 0x000fe20000000006 */
[----:B------:R-:W-:Y:S01]  /*67a0*/  F2FP.SATFINITE.E5M2.F32.PACK_AB_MERGE_C R185, R7, R3, RZ ;  /* 0x0000000307b9723e */ /* 0x000fe200048060ff */
[----:B------:R-:W-:Y:S02]  /*67b0*/  HADD2.F32 R124, -RZ, R123.H1_H1 ;  /* 0x3000007bff7c7230 */ /* 0x000fe40000004100 */
[----:B------:R-:W-:Y:S01]  /*67c0*/  FMUL R11, R78, R11 ;  /* 0x0000000b4e0b7220 */ /* 0x000fe20000400000 */
[----:B------:R-:W-:Y:S01]  /*67d0*/  HADD2.F32 R128, -RZ, R127.H1_H1 ;  /* 0x3000007fff807230 */ /* 0x000fe20000004100 */
[----:B------:R-:W-:Y:S01]  /*67e0*/  F2FP.SATFINITE.E5M2.F32.PACK_AB_MERGE_C R184, R2, R0, R185 ;  /* 0x0000000002b8723e */ /* 0x000fe200048060b9 */
[C---:B------:R-:W-:Y:S01]  /*67f0*/  FMUL R10, R78.reuse, R14 ;  /* 0x0000000e4e0a7220 */ /* 0x040fe20000400000 */
[C---:B------:R-:W-:Y:S01]  /*6800*/  FFMA R11, R81.reuse, R90, R11 ;  /* 0x0000005a510b7223 */ /* 0x040fe2000000000b */
[C---:B------:R-:W-:Y:S01]  /*6810*/  FFMA R8, R81.reuse, R89, R8 ;  /* 0x0000005951087223 */ /* 0x040fe20000000008 */
[----:B------:R-:W-:Y:S01]  /*6820*/  FFMA R9, R81, R92, R9 ;  /* 0x0000005c51097223 */ /* 0x000fe20000000009 */
[----:B------:R-:W-:Y:S01]  /*6830*/  F2FP.F16.E5M2.UNPACK_B R131, R160 ;  /* 0x000000a0ff83723e */ /* 0x000fe200020004ff */
[----:B------:R-:W-:Y:S01]  /*6840*/  HADD2.F32 R98, -RZ, R97.H1_H1 ;  /* 0x30000061ff627230 */ /* 0x000fe20000004100 */
[----:B------:R-:W-:Y:S01]  /*6850*/  F2FP.SATFINITE.E5M2.F32.PACK_AB_MERGE_C R186, R11, R6, RZ ;  /* 0x000000060bba723e */ /* 0x000fe200048060ff */
[----:B------:R-:W-:Y:S01]  /*6860*/  FFMA R10, R81, R91, R10 ;  /* 0x0000005b510a7223 */ /* 0x000fe2000000000a */
[----:B------:R-:W-:Y:S02]  /*6870*/  HADD2.F32 R97, -RZ, R99.H0_H0 ;  /* 0x20000063ff617230 */ /* 0x000fe40000004100 */
[C---:B------:R-:W-:Y:S01]  /*6880*/  FMUL R15, R78.reuse, R15 ;  /* 0x0000000f4e0f7220 */ /* 0x040fe20000400000 */
[----:B------:R-:W-:Y:S01]  /*6890*/  F2FP.SATFINITE.E5M2.F32.PACK_AB_MERGE_C R185, R5, R4, R186 ;  /* 0x0000000405b9723e */ /* 0x000fe200048060ba */
[----:B------:R-:W-:Y:S02]  /*68a0*/  HADD2.F32 R132, -RZ, R131.H1_H1 ;  /* 0x30000083ff847230 */ /* 0x000fe40000004100 */
[C---:B------:R-:W-:Y:S01]  /*68b0*/  FMUL R14, R78.reuse, R18 ;  /* 0x000000124e0e7220 */ /* 0x040fe20000400000 */
[C---:B------:R-:W-:Y:S01]  /*68c0*/  FFMA R15, R81.reuse, R94, R15 ;  /* 0x0000005e510f7223 */ /* 0x040fe2000000000f */
[C---:B------:R-:W-:Y:S01]  /*68d0*/  FFMA R12, R81.reuse, R93, R12 ;  /* 0x0000005d510c7223 */ /* 0x040fe2000000000c */
[----:B------:R-:W-:Y:S01]  /*68e0*/  FFMA R13, R81, R96, R13 ;  /* 0x00000060510d7223 */ /* 0x000fe2000000000d */
[----:B------:R-:W-:Y:S01]  /*68f0*/  F2FP.F16.E5M2.UNPACK_B R133, R160.H1 ;  /* 0x000000a0ff85723e */ /* 0x000fe200030004ff */
[--C-:B------:R-:W-:Y:S01]  /*6900*/  HADD2.F32 R99, -RZ, R101.reuse.H0_H0 ;  /* 0x20000065ff637230 */ /* 0x100fe20000004100 */
[----:B------:R-:W-:Y:S01]  /*6910*/  F2FP.SATFINITE.E5M2.F32.PACK_AB_MERGE_C R186, R15, R10, RZ ;  /* 0x0000000a0fba723e */ /* 0x000fe200048060ff */
[----:B------:R-:W-:Y:S01]  /*6920*/  FFMA R14, R81, R95, R14 ;  /* 0x0000005f510e7223 */ /* 0x000fe2000000000e */
[C---:B------:R-:W-:Y:S01]  /*6930*/  FMUL R19, R78.reuse, R19 ;  /* 0x000000134e137220 */ /* 0x040fe20000400000 */
[----:B------:R-:W-:Y:S01]  /*6940*/  HADD2.F32 R102, -RZ, R101.H1_H1 ;  /* 0x30000065ff667230 */ /* 0x000fe20000004100 */
[----:B------:R-:W-:Y:S01]  /*6950*/  F2FP.SATFINITE.E5M2.F32.PACK_AB_MERGE_C R186, R9, R8, R186 ;  /* 0x0000000809ba723e */ /* 0x000fe200048060ba */
[----:B------:R-:W-:Y:S02]  /*6960*/  HADD2.F32 R101, -RZ, R103.H0_H0 ;  /* 0x20000067ff657230 */ /* 0x000fe40000004100 */
[C---:B------:R-:W-:Y:S01]  /*6970*/  FFMA R19, R81.reuse, R98, R19 ;  /* 0x0000006251137223 */ /* 0x040fe20000000013 */
[C---:B------:R-:W-:Y:S01]  /*6980*/  FFMA R16, R81.reuse, R97, R16 ;  /* 0x0000006151107223 */ /* 0x040fe20000000010 */
[----:B------:R-:W-:Y:S01]  /*6990*/  FFMA R17, R81, R100, R17 ;  /* 0x0000006451117223 */ /* 0x000fe20000000011 */
[C---:B------:R-:W-:Y:S01]  /*69a0*/  FMUL R18, R78.reuse, R22 ;  /* 0x000000164e127220 */ /* 0x040fe20000400000 */
[----:B------:R-:W-:Y:S01]  /*69b0*/  F2FP.F16.E5M2.UNPACK_B R135, R161 ;  /* 0x000000a1ff87723e */ /* 0x000fe200020004ff */
        /* <DEDUP_REMOVED lines=10> */
[----:B------:R1:W-:Y:S01]  /*6a60*/  STS.128 [R172+UR49+0x4200], R184 ;  /* 0x004200b8ac007988 */ /* 0x0003e20008000c31 */
[----:B------:R-:W-:Y:S01]  /*6a70*/  HADD2.F32 R136, -RZ, R135.H1_H1 ;  /* 0x30000087ff887230 */ /* 0x000fe20000004100 */
[----:B------:R-:W-:Y:S01]  /*6a80*/  F2FP.SATFINITE.E5M2.F32.PACK_AB_MERGE_C R200, R23, R18, RZ ;  /* 0x0000001217c8723e */ /* 0x000fe200048060ff */
[C---:B------:R-:W-:Y:S01]  /*6a90*/  FMUL R22, R78.reuse, R26 ;  /* 0x0000001a4e167220 */ /* 0x040fe20000400000 */
[C---:B------:R-:W-:Y:S01]  /*6aa0*/  FMUL R27, R78.reuse, R27 ;  /* 0x0000001b4e1b7220 */ /* 0x040fe20000400000 */
[--C-:B------:R-:W-:Y:S01]  /*6ab0*/  HADD2.F32 R107, -RZ, R109.reuse.H0_H0 ;  /* 0x2000006dff6b7230 */ /* 0x100fe20000004100 */
[----:B------:R-:W-:Y:S01]  /*6ac0*/  F2FP.SATFINITE.E5M2.F32.PACK_AB_MERGE_C R200, R17, R16, R200 ;  /* 0x0000001011c8723e */ /* 0x000fe200048060c8 */
[C---:B------:R-:W-:Y:S01]  /*6ad0*/  FFMA R22, R81.reuse, R103, R22 ;  /* 0x0000006751167223 */ /* 0x040fe20000000016 */
[C---:B------:R-:W-:Y:S01]  /*6ae0*/  FFMA R27, R81.reuse, R106, R27 ;  /* 0x0000006a511b7223 */ /* 0x040fe2000000001b */
[C---:B------:R-:W-:Y:S01]  /*6af0*/  FFMA R24, R81.reuse, R105, R24 ;  /* 0x0000006951187223 */ /* 0x040fe20000000018 */
[----:B------:R-:W-:Y:S01]  /*6b00*/  F2FP.F16.E5M2.UNPACK_B R137, R161.H1 ;  /* 0x000000a1ff89723e */ /* 0x000fe200030004ff */
[----:B------:R-:W-:Y:S02]  /*6b10*/  HADD2.F32 R110, -RZ, R109.H1_H1 ;  /* 0x3000006dff6e7230 */ /* 0x000fe40000004100 */
[----:B------:R-:W-:Y:S01]  /*6b20*/  FFMA R25, R81, R108, R25 ;  /* 0x0000006c51197223 */ /* 0x000fe20000000019 */
[----:B------:R-:W-:Y:S01]  /*6b30*/  F2FP.SATFINITE.E5M2.F32.PACK_AB_MERGE_C R201, R27, R22, RZ ;  /* 0x000000161bc9723e */ /* 0x000fe200048060ff */
[----:B------:R-:W-:Y:S02]  /*6b40*/  HADD2.F32 R109, -RZ, R111.H0_H0 ;  /* 0x2000006fff6d7230 */ /* 0x000fe40000004100 */
[C---:B------:R-:W-:Y:S01]  /*6b50*/  FMUL R26, R78.reuse, R30 ;  /* 0x0000001e4e1a7220 */ /* 0x040fe20000400000 */
[C---:B------:R-:W-:Y:S01]  /*6b60*/  FMUL R31, R78.reuse, R31 ;  /* 0x0000001f4e1f7220 */ /* 0x040fe20000400000 */
[--C-:B------:R-:W-:Y:S01]  /*6b70*/  HADD2.F32 R111, -RZ, R113.reuse.H0_H0 ;  /* 0x20000071ff6f7230 */ /* 0x100fe20000004100 */
[----:B------:R-:W-:Y:S01]  /*6b80*/  F2FP.SATFINITE.E5M2.F32.PACK_AB_MERGE_C R201, R21, R20, R201 ;  /* 0x0000001415c9723e */ /* 0x000fe200048060c9 */
[C---:B------:R-:W-:Y:S01]  /*6b90*/  FFMA R26, R81.reuse, R107, R26 ;  /* 0x0000006b511a7223 */ /* 0x040fe2000000001a */
[C---:B------:R-:W-:Y:S01]  /*6ba0*/  FFMA R31, R81.reuse, R110, R31 ;  /* 0x0000006e511f7223 */ /* 0x040fe2000000001f */
[C---:B------:R-:W-:Y:S01]  /*6bb0*/  FFMA R28, R81.reuse, R109, R28 ;  /* 0x0000006d511c7223 */ /* 0x040fe2000000001c */
[----:B------:R-:W-:Y:S01]  /*6bc0*/  F2FP.F16.E5M2.UNPACK_B R139, R162 ;  /* 0x000000a2ff8b723e */ /* 0x000fe200020004ff */
[----:B------:R-:W-:Y:S02]  /*6bd0*/  HADD2.F32 R114, -RZ, R113.H1_H1 ;  /* 0x30000071ff727230 */ /* 0x000fe40000004100 */
[----:B------:R-:W-:Y:S01]  /*6be0*/  FFMA R29, R81, R112, R29 ;  /* 0x00000070511d7223 */ /* 0x000fe2000000001d */
[----:B------:R-:W-:Y:S01]  /*6bf0*/  F2FP.SATFINITE.E5M2.F32.PACK_AB_MERGE_C R202, R31, R26, RZ ;  /* 0x0000001a1fca723e */ /* 0x000fe200048060ff */
[----:B------:R-:W-:Y:S02]  /*6c00*/  HADD2.F32 R113, -RZ, R115.H0_H0 ;  /* 0x20000073ff717230 */ /* 0x000fe40000004100 */
[C---:B------:R-:W-:Y:S01]  /*6c10*/  FMUL R30, R78.reuse, R34 ;  /* 0x000000224e1e7220 */ /* 0x040fe20000400000 */
[----:B------:R-:W-:Y:S01]  /*6c20*/  HADD2.F32 R140, -RZ, R139.H1_H1 ;  /* 0x3000008bff8c7230 */ /* 0x000fe20000004100 */
[----:B------:R-:W-:Y:S01]  /*6c30*/  F2FP.SATFINITE.E5M2.F32.PACK_AB_MERGE_C R202, R25, R24, R202 ;  /* 0x0000001819ca723e */ /* 0x000fe200048060ca */
[C---:B------:R-:W-:Y:S01]  /*6c40*/  FMUL R35, R78.reuse, R35 ;  /* 0x000000234e237220 */ /* 0x040fe20000400000 */
[--C-:B------:R-:W-:Y:S02]  /*6c50*/  HADD2.F32 R115, -RZ, R117.reuse.H0_H0 ;  /* 0x20000075ff737230 */ /* 0x100fe40000004100 */
[C---:B------:R-:W-:Y:S01]  /*6c60*/  FFMA R30, R81.reuse, R111, R30 ;  /* 0x0000006f511e7223 */ /* 0x040fe2000000001e */
[----:B------:R-:W-:Y:S02]  /*6c70*/  HADD2.F32 R118, -RZ, R117.H1_H1 ;  /* 0x30000075ff767230 */ /* 0x000fe40000004100 */
[C---:B------:R-:W-:Y:S01]  /*6c80*/  FFMA R35, R81.reuse, R114, R35 ;  /* 0x0000007251237223 */ /* 0x040fe20000000023 */
[C---:B------:R-:W-:Y:S01]  /*6c90*/  FFMA R32, R81.reuse, R113, R32 ;  /* 0x0000007151207223 */ /* 0x040fe20000000020 */
[----:B------:R-:W-:Y:S01]  /*6ca0*/  F2FP.F16.E5M2.UNPACK_B R141, R162.H1 ;  /* 0x000000a2ff8d723e */ /* 0x000fe200030004ff */
[----:B------:R-:W-:Y:S01]  /*6cb0*/  FFMA R33, R81, R116, R33 ;  /* 0x0000007451217223 */ /* 0x000fe20000000021 */
[----:B------:R-:W-:Y:S01]  /*6cc0*/  HADD2.F32 R117, -RZ, R119.H0_H0 ;  /* 0x20000077ff757230 */ /* 0x000fe20000004100 */
        /* <DEDUP_REMOVED lines=9> */
[----:B------:R1:W-:Y:S01]  /*6d60*/  STS.128 [R197+0x4010], R200 ;  /* 0x004010c8c5007388 */ /* 0x0003e20000000c00 */
[----:B------:R-:W-:Y:S01]  /*6d70*/  FFMA R37, R81, R120, R37 ;  /* 0x0000007851257223 */ /* 0x000fe20000000025 */
[----:B------:R-:W-:Y:S01]  /*6d80*/  F2FP.SATFINITE.E5M2.F32.PACK_AB_MERGE_C R204, R39, R34, RZ ;  /* 0x0000002227cc723e */ /* 0x000fe200048060ff */
[----:B------:R-:W-:Y:S02]  /*6d90*/  HADD2.F32 R122, -RZ, R121.H1_H1 ;  /* 0x30000079ff7a7230 */ /* 0x000fe40000004100 */
[C---:B------:R-:W-:Y:S01]  /*6da0*/  FMUL R38, R78.reuse, R42 ;  /* 0x0000002a4e267220 */ /* 0x040fe20000400000 */
[----:B------:R-:W-:Y:S01]  /*6db0*/  HADD2.F32 R121, -RZ, R123.H0_H0 ;  /* 0x2000007bff797230 */ /* 0x000fe20000004100 */
[----:B------:R-:W-:Y:S01]  /*6dc0*/  F2FP.SATFINITE.E5M2.F32.PACK_AB_MERGE_C R204, R33, R32, R204 ;  /* 0x0000002021cc723e */ /* 0x000fe200048060cc */
[----:B------:R-:W-:Y:S02]  /*6dd0*/  HADD2.F32 R144, -RZ, R143.H1_H1 ;  /* 0x3000008fff907230 */ /* 0x000fe40000004100 */
[C---:B------:R-:W-:Y:S01]  /*6de0*/  FFMA R38, R81.reuse, R119, R38 ;  /* 0x0000007751267223 */ /* 0x040fe20000000026 */
[C---:B------:R-:W-:Y:S01]  /*6df0*/  FMUL R43, R78.reuse, R43 ;  /* 0x0000002b4e2b7220 */ /* 0x040fe20000400000 */
[--C-:B------:R-:W-:Y:S02]  /*6e00*/  HADD2.F32 R123, -RZ, R125.reuse.H0_H0 ;  /* 0x2000007dff7b7230 */ /* 0x100fe40000004100 */
[C---:B------:R-:W-:Y:S01]  /*6e10*/  FMUL R42, R78.reuse, R46 ;  /* 0x0000002e4e2a7220 */ /* 0x040fe20000400000 */
[----:B------:R-:W-:Y:S02]  /*6e20*/  HADD2.F32 R126, -RZ, R125.H1_H1 ;  /* 0x3000007dff7e7230 */ /* 0x000fe40000004100 */
[C---:B------:R-:W-:Y:S01]  /*6e30*/  FFMA R43, R81.reuse, R122, R43 ;  /* 0x0000007a512b7223 */ /* 0x040fe2000000002b */
[----:B------:R-:W-:Y:S01]  /*6e40*/  F2FP.F16.E5M2.UNPACK_B R145, R163.H1 ;  /* 0x000000a3ff91723e */ /* 0x000fe200030004ff */
[C---:B------:R-:W-:Y:S01]  /*6e50*/  FFMA R40, R81.reuse, R121, R40 ;  /* 0x0000007951287223 */ /* 0x040fe20000000028 */
[----:B------:R-:W-:Y:S01]  /*6e60*/  FFMA R41, R81, R124, R41 ;  /* 0x0000007c51297223 */ /* 0x000fe20000000029 */
[----:B------:R-:W-:Y:S01]  /*6e70*/  ISETP.NE.AND P0, PT, R193, RZ, PT ;  /* 0x000000ffc100720c */ /* 0x000fe20003f05270 */
[----:B------:R-:W-:Y:S01]  /*6e80*/  HADD2.F32 R125, -RZ, R127.H0_H0 ;  /* 0x2000007fff7d7230 */ /* 0x000fe20000004100 */
[----:B------:R-:W-:Y:S01]  /*6e90*/  F2FP.SATFINITE.E5M2.F32.PACK_AB_MERGE_C R205, R43, R38, RZ ;  /* 0x000000262bcd723e */ /* 0x000fe200048060ff */
[----:B------:R-:W-:Y:S01]  /*6ea0*/  FFMA R42, R81, R123, R42 ;  /* 0x0000007b512a7223 */ /* 0x000fe2000000002a */
[C---:B------:R-:W-:Y:S01]  /*6eb0*/  FMUL R47, R78.reuse, R47 ;  /* 0x0000002f4e2f7220 */ /* 0x040fe20000400000 */
[--C-:B------:R-:W-:Y:S01]  /*6ec0*/  HADD2.F32 R127, -RZ, R129.reuse.H0_H0 ;  /* 0x20000081ff7f7230 */ /* 0x100fe20000004100 */
[----:B------:R-:W-:Y:S01]  /*6ed0*/  F2FP.SATFINITE.E5M2.F32.PACK_AB_MERGE_C R205, R37, R36, R205 ;  /* 0x0000002425cd723e */ /* 0x000fe200048060cd */
[----:B------:R-:W-:Y:S02]  /*6ee0*/  HADD2.F32 R130, -RZ, R129.H1_H1 ;  /* 0x30000081ff827230 */ /* 0x000fe40000004100 */
[C---:B------:R-:W-:Y:S01]  /*6ef0*/  FFMA R47, R81.reuse, R126, R47 ;  /* 0x0000007e512f7223 */ /* 0x040fe2000000002f */
[C---:B------:R-:W-:Y:S01]  /*6f00*/  FFMA R44, R81.reuse, R125, R44 ;  /* 0x0000007d512c7223 */ /* 0x040fe2000000002c */
[C---:B------:R-:W-:Y:S01]  /*6f10*/  FFMA R45, R81.reuse, R128, R45 ;  /* 0x00000080512d7223 */ /* 0x040fe2000000002d */
[----:B------:R-:W-:Y:S02]  /*6f20*/  HADD2.F32 R129, -RZ, R131.H0_H0 ;  /* 0x20000083ff817230 */ /* 0x000fe40000004100 */
[C---:B------:R-:W-:Y:S01]  /*6f30*/  FMUL R46, R78.reuse, R50 ;  /* 0x000000324e2e7220 */ /* 0x040fe20000400000 */
[C---:B------:R-:W-:Y:S01]  /*6f40*/  FMUL R51, R78.reuse, R51 ;  /* 0x000000334e337220 */ /* 0x040fe20000400000 */
[--C-:B------:R-:W-:Y:S02]  /*6f50*/  HADD2.F32 R131, -RZ, R133.reuse.H0_H0 ;  /* 0x20000085ff837230 */ /* 0x100fe40000004100 */
[C---:B------:R-:W-:Y:S01]  /*6f60*/  FMUL R50, R78.reuse, R54 ;  /* 0x000000364e327220 */ /* 0x040fe20000400000 */
[C---:B------:R-:W-:Y:S01]  /*6f70*/  FFMA R46, R81.reuse, R127, R46 ;  /* 0x0000007f512e7223 */ /* 0x040fe2000000002e */
[----:B------:R-:W-:Y:S02]  /*6f80*/  HADD2.F32 R134, -RZ, R133.H1_H1 ;  /* 0x30000085ff867230 */ /* 0x000fe40000004100 */
[C---:B------:R-:W-:Y:S01]  /*6f90*/  FFMA R51, R81.reuse, R130, R51 ;  /* 0x0000008251337223 */ /* 0x040fe20000000033 */
[----:B------:R-:W-:Y:S02]  /*6fa0*/  HADD2.F32 R133, -RZ, R135.H0_H0 ;  /* 0x20000087ff857230 */ /* 0x000fe40000004100 */
[C---:B------:R-:W-:Y:S01]  /*6fb0*/  FMUL R55, R78.reuse, R55 ;  /* 0x000000374e377220 */ /* 0x040fe20000400000 */
[C---:B------:R-:W-:Y:S01]  /*6fc0*/  FFMA R48, R81.reuse, R129, R48 ;  /* 0x0000008151307223 */ /* 0x040fe20000000030 */
[C---:B------:R-:W-:Y:S01]  /*6fd0*/  FFMA R49, R81.reuse, R132, R49 ;  /* 0x0000008451317223 */ /* 0x040fe20000000031 */
[--C-:B------:R-:W-:Y:S02]  /*6fe0*/  HADD2.F32 R135, -RZ, R137.reuse.H0_H0 ;  /* 0x20000089ff877230 */ /* 0x100fe40000004100 */
[C---:B------:R-:W-:Y:S01]  /*6ff0*/  FFMA R50, R81.reuse, R131, R50 ;  /* 0x0000008351327223 */ /* 0x040fe20000000032 */
[----:B------:R-:W-:Y:S02]  /*7000*/  HADD2.F32 R138, -RZ, R137.H1_H1 ;  /* 0x30000089ff8a7230 */ /* 0x000fe40000004100 */
[C---:B------:R-:W-:Y:S01]  /*7010*/  FMUL R54, R78.reuse, R58 ;  /* 0x0000003a4e367220 */ /* 0x040fe20000400000 */
[----:B------:R-:W-:Y:S02]  /*7020*/  HADD2.F32 R137, -RZ, R139.H0_H0 ;  /* 0x2000008bff897230 */ /* 0x000fe40000004100 */
[C---:B------:R-:W-:Y:S01]  /*7030*/  FFMA R55, R81.reuse, R134, R55 ;  /* 0x0000008651377223 */ /* 0x040fe20000000037 */
        /* <DEDUP_REMOVED lines=16> */
[----:B------:R-:W-:Y:S01]  /*7140*/  FFMA R63, R81, R142, R63 ;  /* 0x0000008e513f7223 */ /* 0x000fe2000000003f */
[----:B------:R-:W-:Y:S01]  /*7150*/  FMUL R67, R78, R67 ;  /* 0x000000434e437220 */ /* 0x000fe20000400000 */
[----:B------:R-:W-:Y:S01]  /*7160*/  F2FP.SATFINITE.E5M2.F32.PACK_AB_MERGE_C R206, R47, R42, RZ ;  /* 0x0000002a2fce723e */ /* 0x000fe200048060ff */
[----:B------:R-:W-:Y:S01]  /*7170*/  FFMA R60, R81, R141, R60 ;  /* 0x0000008d513c7223 */ /* 0x000fe2000000003c */
[----:B------:R-:W-:Y:S01]  /*7180*/  F2FP.SATFINITE.E5M2.F32.PACK_AB_MERGE_C R207, R51, R46, RZ ;  /* 0x0000002e33cf723e */ /* 0x000fe200048060ff */
[C---:B------:R-:W-:Y:S01]  /*7190*/  FFMA R61, R81.reuse, R144, R61 ;  /* 0x00000090513d7223 */ /* 0x040fe2000000003d */
[C---:B------:R-:W-:Y:S01]  /*71a0*/  FFMA R62, R81.reuse, R143, R62 ;  /* 0x0000008f513e7223 */ /* 0x040fe2000000003e */
[----:B------:R-:W-:Y:S01]  /*71b0*/  FFMA R67, R81, R146, R67 ;  /* 0x0000009251437223 */ /* 0x000fe20000000043 */
[----:B------:R-:W-:Y:S02]  /*71c0*/  F2FP.SATFINITE.E5M2.F32.PACK_AB_MERGE_C R206, R41, R40, R206 ;  /* 0x0000002829ce723e */ /* 0x000fe400048060ce */
[----:B------:R-:W-:Y:S02]  /*71d0*/  F2FP.SATFINITE.E5M2.F32.PACK_AB_MERGE_C R207, R45, R44, R207 ;  /* 0x0000002c2dcf723e */ /* 0x000fe400048060cf */
[----:B------:R-:W-:Y:S02]  /*71e0*/  F2FP.SATFINITE.E5M2.F32.PACK_AB_MERGE_C R212, R55, R50, RZ ;  /* 0x0000003237d4723e */ /* 0x000fe400048060ff */
[----:B------:R-:W-:Y:S01]  /*71f0*/  F2FP.SATFINITE.E5M2.F32.PACK_AB_MERGE_C R213, R59, R54, RZ ;  /* 0x000000363bd5723e */ /* 0x000fe200048060ff */
[----:B------:R1:W-:Y:S01]  /*7200*/  STS.128 [R199+0x4020], R204 ;  /* 0x004020ccc7007388 */ /* 0x0003e20000000c00 */
[----:B------:R-:W-:Y:S02]  /*7210*/  F2FP.SATFINITE.E5M2.F32.PACK_AB_MERGE_C R214, R63, R58, RZ ;  /* 0x0000003a3fd6723e */ /* 0x000fe400048060ff */
[----:B------:R-:W-:Y:S02]  /*7220*/  F2FP.SATFINITE.E5M2.F32.PACK_AB_MERGE_C R215, R67, R62, RZ ;  /* 0x0000003e43d7723e */ /* 0x000fe400048060ff */
[----:B------:R-:W-:Y:S02]  /*7230*/  F2FP.SATFINITE.E5M2.F32.PACK_AB_MERGE_C R212, R49, R48, R212 ;  /* 0x0000003031d4723e */ /* 0x000fe400048060d4 */
[----:B------:R-:W-:Y:S02]  /*7240*/  F2FP.SATFINITE.E5M2.F32.PACK_AB_MERGE_C R213, R53, R52, R213 ;  /* 0x0000003435d5723e */ /* 0x000fe400048060d5 */
[----:B------:R-:W-:Y:S02]  /*7250*/  F2FP.SATFINITE.E5M2.F32.PACK_AB_MERGE_C R214, R57, R56, R214 ;  /* 0x0000003839d6723e */ /* 0x000fe400048060d6 */
[----:B------:R-:W-:Y:S02]  /*7260*/  F2FP.SATFINITE.E5M2.F32.PACK_AB_MERGE_C R215, R61, R60, R215 ;  /* 0x0000003c3dd7723e */ /* 0x000fe400048060d7 */
[----:B------:R-:W-:Y:S02]  /*7270*/  LEA R216, R181, UR49, 0x3 ;  /* 0x00000031b5d87c11 */ /* 0x000fe4000f8e18ff */
[----:B------:R-:W-:Y:S01]  /*7280*/  @P6 SHF.L.U32 R219, R180, 0x1f, RZ ;  /* 0x0000001fb4db6819 */ /* 0x000fe200000006ff */
[----:B------:R1:W-:Y:S01]  /*7290*/  STS.128 [R198+0x4010], R212 ;  /* 0x004010d4c6007388 */ /* 0x0003e20000000c00 */
[----:B------:R-:W-:Y:S01]  /*72a0*/  @!PT LDS RZ, [RZ] ;  /* 0x00000000fffff984 */ /* 0x000fe20000000800 */
[----:B------:R-:W-:Y:S01]  /*72b0*/  @!PT LDS RZ, [RZ] ;  /* 0x00000000fffff984 */ /* 0x000fe20000000800 */
[----:B------:R-:W-:Y:S01]  /*72c0*/  @!PT LDS RZ, [RZ] ;  /* 0x00000000fffff984 */ /* 0x000fe20000000800 */
[----:B------:R-:W-:Y:S01]  /*72d0*/  @!PT LDS RZ, [RZ] ;  /* 0x00000000fffff984 */ /* 0x000fe20000000800 */
[----:B------:R2:W-:Y:S07]  /*72e0*/  MEMBAR.ALL.CTA ;  /* 0x0000000000007992 */ /* 0x0005ee0000008000 */
[----:B--2---:R-:W2:Y:S02]  /*72f0*/  FENCE.VIEW.ASYNC.S ;  /* 0x00000000000073c6 */ /* 0x004ea40000000000 */
[----:B--2---:R-:W-:Y:S06]  /*7300*/  BAR.SYNC.DEFER_BLOCKING 0x1, 0x80 ;  /* 0x0042000000007b1d */ /* 0x004fec0000010000 */
[----:B------:R-:W-:Y:S05]  /*7310*/  @P0 BRA `(.L_x_115) ;  /* 0x0000000000280947 */ /* 0x000fea0003800000 */
[----:B------:R-:W-:Y:S02]  /*7320*/  UIADD3 UR4, UPT, UPT, UR49, 0x4200, URZ ;  /* 0x0000420031047890 */ /* 0x000fe4000fffe0ff */
[----:B------:R-:W-:Y:S01]  /*7330*/  UIADD3 UR6, UP0, UPT, UR52, 0x680, URZ ;  /* 0x0000068034067890 */ /* 0x000fe2000ff1e0ff */
[----:B------:R-:W-:Y:S03]  /*7340*/  UMOV UR43, UR36 ;  /* 0x00000024002b7c82 */ /* 0x000fe60008000000 */
[----:B------:R-:W-:Y:S01]  /*7350*/  MOV R192, UR4 ;  /* 0x0000000400c07c02 */ /* 0x000fe20008000f00 */
[----:B------:R-:W-:Y:S03]  /*7360*/  UIADD3.X UR7, UPT, UPT, URZ, UR53, URZ, UP0, !UPT ;  /* 0x00000035ff077290 */ /* 0x000fe600087fe4ff */
[----:B------:R-:W-:Y:S11]  /*7370*/  R2UR UR40, R192 ;  /* 0x00000000c02872ca */ /* 0x000ff600000e0000 */
[----:B------:R-:W-:Y:S02]  /*7380*/  @!UPT UIADD3 URZ, UPT, UPT, URZ, URZ, URZ ;  /* 0x000000fffffff290 */ /* 0x000fe4000fffe0ff */
[----:B------:R2:W-:Y:S01]  /*7390*/  UTMASTG.3D [UR40], [UR6] ;  /* 0x00000028060073b5 */ /* 0x0005e20008010000 */
[----:B------:R0:W-:Y:S01]  /*73a0*/  UTMACMDFLUSH ;  /* 0x00000000000079b7 */ /* 0x0001e20000000000 */
[----:B--2---:R-:W-:Y:S04]  /*73b0*/  DEPBAR.LE SB0, 0x1 ;  /* 0x000080400000791a */ /* 0x004fe80000000000 */
.L_x_115:
[----:B------:R-:W-:Y:S05]  /*73c0*/  BSYNC.RECONVERGENT B0 ;  /* 0x0000000000007941 */ /* 0x000fea0003800200 */
.L_x_114:
[----:B------:R-:W-:Y:S06]  /*73d0*/  BAR.SYNC.DEFER_BLOCKING 0x1, 0x80 ;  /* 0x0042000000007b1d */ /* 0x000fec0000010000 */
[----:B------:R-:W2:Y:S01]  /*73e0*/  @P6 SYNCS.PHASECHK.TRANS64.TRYWAIT P0, [R216+URZ+0x50], R219 ;  /* 0x000050dbd80065a7 */ /* 0x000ea200080011ff */
[----:B------:R-:W-:Y:S01]  /*73f0*/  BSSY B1, `(.L_x_116) ;  /* 0x0000023000017945 */ /* 0x000fe20003800000 */
[----:B--2---:R-:W-:Y:S03]  /*7400*/  @P6 SEL R208, RZ, 0x1, !P0 ;  /* 0x00000001ffd06807 */ /* 0x004fe60004000000 */
[----:B------:R-:W-:Y:S05]  /*7410*/  @!P6 BRA `(.L_x_117) ;  /* 0x000000000080e947 */ /* 0x000fea0003800000 */
[----:B------:R-:W-:Y:S01]  /*7420*/  ISETP.NE.AND P1, PT, R209, RZ, PT ;  /* 0x000000ffd100720c */ /* 0x000fe20003f25270 */
[----:B------:R-:W-:Y:S01]  /*7430*/  BSSY B0, `(.L_x_118) ;  /* 0x000000a000007945 */ /* 0x000fe20003800000 */
[----:B------:R-:W-:Y:S11]  /*7440*/  ISETP.NE.AND P0, PT, R208, RZ, PT ;  /* 0x000000ffd000720c */ /* 0x000ff60003f05270 */
[----:B------:R-:W-:Y:S04]  /*7450*/  @P1 IMAD R0, R181, 0x2000, R190 ;  /* 0x00002000b5001824 */ /* 0x000fe800078e02be */
[C---:B------:R-:W-:Y:S01]  /*7460*/  @P1 IMAD.IADD R211, R0.reuse, 0x1, R211 ;  /* 0x0000000100d31824 */ /* 0x040fe200078e02d3 */
[----:B------:R-:W-:Y:S03]  /*7470*/  @P1 IADD3 R217, PT, PT, R0, R217, RZ ;  /* 0x000000d900d91210 */ /* 0x000fe60007ffe0ff */
[----:B------:R-:W-:Y:S01]  /*7480*/  @P1 IMAD.IADD R210, R210, 0x1, R211 ;  /* 0x00000001d2d21824 */ /* 0x000fe200078e02d3 */
[----:B------:R-:W-:Y:S06]  /*7490*/  @P0 BRA `(.L_x_119) ;  /* 0x00000000000c0947 */ /* 0x000fec0003800000 */
[----:B------:R-:W-:Y:S04]  /*74a0*/  SHF.L.U32 R3, R180, 0x1f, RZ ;  /* 0x0000001fb4037819 */ /* 0x000fe800000006ff */
[----:B------:R-:W2:Y:S02]  /*74b0*/  SYNCS.PHASECHK.TRANS64.TRYWAIT P0, [R216+URZ+0x50], R3 ;  /* 0x00005003d80075a7 */ /* 0x000ea400080011ff */
[----:B--2---:R-:W-:Y:S05]  /*74c0*/  @!P0 BRA `(.L_x_120) ;  /* 0x00000020001c8947 */ /* 0x004fea0003800000 */
.L_x_119:
[----:B------:R-:W-:Y:S05]  /*74d0*/  BSYNC B0 ;  /* 0x0000000000007941 */ /* 0x000fea0003800000 */
.L_x_118:
[----:B------:R-:W-:Y:S01]  /*74e0*/  ISETP.NE.AND P0, PT, R209, RZ, PT ;  /* 0x000000ffd100720c */ /* 0x000fe20003f05270 */
[----:B--2---:R-:W-:Y:S02]  /*74f0*/  VIADD R3, R216, 0x60 ;  /* 0x00000060d8037836 */ /* 0x004fe40000000000 */
[----:B------:R-:W-:Y:S02]  /*7500*/  IMAD.U32 R2, RZ, RZ, UR37 ;  /* 0x00000025ff027e24 */ /* 0x000fe4000f8e00ff */
[----:B------:R-:W-:Y:S03]  /*7510*/  VIADD R181, R181, 0x1 ;  /* 0x00000001b5b57836 */ /* 0x000fe60000000000 */
[----:B------:R-:W-:Y:S05]  /*7520*/  PRMT R2, R2, 0x654, R3 ;  /* 0x0000065402027816 */ /* 0x000fea0000000003 */
[----:B------:R2:W3:Y:S04]  /*7530*/  @P0 LDS.128 R148, [R0] ;  /* 0x0000000000940984 */ /* 0x0004e80000000c00 */
[----:B------:R2:W4:Y:S04]  /*7540*/  @P0 LDS.128 R152, [R211+0x10] ;  /* 0x00001000d3980984 */ /* 0x0005280000000c00 */
        /* <DEDUP_REMOVED lines=13> */
.L_x_117:
[----:B------:R-:W-:Y:S05]  /*7620*/  BSYNC B1 ;  /* 0x0000000000017941 */ /* 0x000fea0003800000 */
.L_x_116:
[----:B--2---:R-:W-:Y:S05]  /*7630*/  VIADD R0, R80, 0x40 ;  /* 0x0000004050007836 */ /* 0x004fea0000000000 */
[----:B------:R-:W-:Y:S04]  /*7640*/  SHF.R.U32.HI R0, RZ, 0x15, R0 ;  /* 0x00000015ff007819 */ /* 0x000fe80000011600 */
[----:B------:R-:W-:Y:S11]  /*7650*/  LOP3.LUT P0, RZ, R0, 0x3, R173, 0x48, !PT ;  /* 0x0000000300ff7812 */ /* 0x000ff600078048ad */
[----:B------:R-:W-:Y:S02]  /*7660*/  @!UPT UIADD3 URZ, UPT, UPT, URZ, URZ, URZ ;  /* 0x000000fffffff290 */ /* 0x000fe4000fffe0ff */
[----:B------:R-:W-:Y:S05]  /*7670*/  @!P0 BRA `(.L_x_121) ;  /* 0x0000000000408947 */ /* 0x000fea0003800000 */
[----:B------:R-:W2:Y:S01]  /*7680*/  LDCU.64 UR8, c[0x4][0x70] ;  /* 0x01000e00ff0877ac */ /* 0x000ea20008000a00 */
[----:B------:R-:W-:Y:S01]  /*7690*/  MOV R3, 0x0 ;  /* 0x0000000000037802 */ /* 0x000fe20000000f00 */
[----:B------:R-:W-:Y:S02]  /*76a0*/  HFMA2 R12, -RZ, RZ, 0, 5.9604644775390625e-08 ;  /* 0x00000001ff0c7431 */ /* 0x000fe400000001ff */
[----:B------:R-:W-:Y:S02]  /*76b0*/  IMAD.MOV.U32 R8, RZ, RZ, 0x192 ;  /* 0x00000192ff087424 */ /* 0x000fe400078e00ff */
[----:B------:R-:W-:Y:S01]  /*76c0*/  IMAD.MOV.U32 R13, RZ, RZ, RZ ;  /* 0x000000ffff0d7224 */ /* 0x000fe200078e00ff */
[----:B------:R-:W5:Y:S01]  /*76d0*/  LDCU.64 UR6, c[0x4][0x78] ;  /* 0x01000f00ff0677ac */ /* 0x000f620008000a00 */
[----:B------:R-:W1:Y:S01]  /*76e0*/  LDC.64 R2, c[0x4][R3] ;  /* 0x0100000003027b82 */ /* 0x000e620000000a00 */
[----:B------:R-:W3:Y:S01]  /*76f0*/  LDCU.64 UR4, c[0x4][0x10] ;  /* 0x01000200ff0477ac */ /* 0x000ee20008000a00 */
[----:B--2---:R-:W-:Y:S01]  /*7700*/  MOV R5, UR9 ;  /* 0x0000000900057c02 */ /* 0x004fe20008000f00 */
[----:B------:R-:W-:Y:S01]  /*7710*/  IMAD.U32 R4, RZ, RZ, UR8 ;  /* 0x00000008ff047e24 */ /* 0x000fe2000f8e00ff */
[----:B-----5:R-:W-:Y:S01]  /*7720*/  MOV R7, UR7 ;  /* 0x0000000700077c02 */ /* 0x020fe20008000f00 */
[----:B------:R-:W-:Y:S01]  /*7730*/  IMAD.U32 R6, RZ, RZ, UR6 ;  /* 0x00000006ff067e24 */ /* 0x000fe2000f8e00ff */
[----:B---3--:R-:W-:Y:S01]  /*7740*/  MOV R11, UR5 ;  /* 0x00000005000b7c02 */ /* 0x008fe20008000f00 */
[----:B------:R-:W-:Y:S02]  /*7750*/  IMAD.U32 R10, RZ, RZ, UR4 ;  /* 0x00000004ff0a7e24 */ /* 0x000fe4000f8e00ff */
[----:B------:R-:W-:Y:S07]  /*7760*/  LEPC R20, `(.L_x_121) ;  /* 0x000000001014794e */ /* 0x000fee0000000000 */
[----:B-1--4-:R-:W-:Y:S05]  /*7770*/  CALL.ABS.NOINC R2 ;  /* 0x0000000002007343 */ /* 0x012fea0003c00000 */
.L_x_121:
[----:B------:R-:W-:Y:S01]  /*7780*/  ISETP.NE.AND P0, PT, R193, RZ, PT ;  /* 0x000000ffc100720c */ /* 0x000fe20003f05270 */
[----:B------:R-:W-:Y:S05]  /*7790*/  WARPSYNC.ALL ;  /* 0x0000000000007948 */ /* 0x000fea0003800000 */
[----:B------:R-:W-:Y:S01]  /*77a0*/  R2UR UR4, R80 ;  /* 0x00000000500472ca */ /* 0x000fe200000e0000 */
[----:B------:R-:W-:Y:S01]  /*77b0*/  BSSY.RECONVERGENT B0, `(.L_x_122) ;  /* 0x000011c000007945 */ /* 0x000fe20003800200 */
[----:B---3--:R-:W-:Y:S02]  /*77c0*/  F2FP.F16.E5M2.UNPACK_B R11, R149 ;  /* 0x00000095ff0b723e */ /* 0x008fe400020004ff */
[----:B------:R-:W-:Y:S02]  /*77d0*/  F2FP.F16.E5M2.UNPACK_B R10, R150 ;  /* 0x00000096ff0a723e */ /* 0x000fe400020004ff */
[----:B------:R-:W-:Y:S01]  /*77e0*/  F2FP.F16.E5M2.UNPACK_B R9, R151 ;  /* 0x00000097ff09723e */ /* 0x000fe200020004ff */
[--C-:B------:R-:W-:Y:S01]  /*77f0*/  HADD2.F32 R83, -RZ, R11.reuse.H0_H0 ;  /* 0x2000000bff537230 */ /* 0x100fe20000004100 */
[----:B----4-:R-:W-:Y:S01]  /*7800*/  F2FP.F16.E5M2.UNPACK_B R8, R152 ;  /* 0x00000098ff08723e */ /* 0x010fe200020004ff */
[----:B------:R-:W-:Y:S01]  /*7810*/  HADD2.F32 R84, -RZ, R11.H1_H1 ;  /* 0x3000000bff547230 */ /* 0x000fe20000004100 */
[----:B------:R-:W-:Y:S01]  /*7820*/  F2FP.F16.E5M2.UNPACK_B R7, R153 ;  /* 0x00000099ff07723e */ /* 0x000fe200020004ff */
[--C-:B------:R-:W-:Y:S01]  /*7830*/  HADD2.F32 R87, -RZ, R10.reuse.H0_H0 ;  /* 0x2000000aff577230 */ /* 0x100fe20000004100 */
[----:B------:R-:W-:Y:S01]  /*7840*/  F2FP.F16.E5M2.UNPACK_B R6, R154 ;  /* 0x0000009aff06723e */ /* 0x000fe200020004ff */
[----:B------:R-:W-:Y:S01]  /*7850*/  HADD2.F32 R88, -RZ, R10.H1_H1 ;  /* 0x3000000aff587230 */ /* 0x000fe20000004100 */
[----:B------:R-:W-:Y:S01]  /*7860*/  F2FP.F16.E5M2.UNPACK_B R5, R155 ;  /* 0x0000009bff05723e */ /* 0x000fe200020004ff */
[--C-:B------:R-:W-:Y:S01]  /*7870*/  HADD2.F32 R91, -RZ, R9.reuse.H0_H0 ;  /* 0x20000009ff5b7230 */ /* 0x100fe20000004100 */
[----:B-1----:R-:W-:Y:S01]  /*7880*/  F2FP.F16.E5M2.UNPACK_B R4, R156 ;  /* 0x0000009cff04723e */ /* 0x002fe200020004ff */
[----:B------:R-:W-:Y:S01]  /*7890*/  HADD2.F32 R93, -RZ, R9.H1_H1 ;  /* 0x30000009ff5d7230 */ /* 0x000fe20000004100 */
[-C--:B------:R-:W-:Y:S01]  /*78a0*/  F2FP.F16.E5M2.UNPACK_B R2, R148.reuse ;  /* 0x00000094ff02723e */ /* 0x080fe200020004ff */
[--C-:B------:R-:W-:Y:S01]  /*78b0*/  HADD2.F32 R94, -RZ, R8.reuse.H0_H0 ;  /* 0x20000008ff5e7230 */ /* 0x100fe20000004100 */
[----:B------:R-:W-:Y:S01]  /*78c0*/  F2FP.F16.E5M2.UNPACK_B R148, R148.H1 ;  /* 0x00000094ff94723e */ /* 0x000fe200030004ff */
[----:B------:R-:W-:Y:S01]  /*78d0*/  HADD2.F32 R97, -RZ, R8.H1_H1 ;  /* 0x30000008ff617230 */ /* 0x000fe20000004100 */
[----:B------:R-:W-:Y:S01]  /*78e0*/  F2FP.F16.E5M2.UNPACK_B R149, R149.H1 ;  /* 0x00000095ff95723e */ /* 0x000fe200030004ff */
[--C-:B------:R-:W-:Y:S01]  /*78f0*/  HADD2.F32 R98, -RZ, R7.reuse.H0_H0 ;  /* 0x20000007ff627230 */ /* 0x100fe20000004100 */
[----:B------:R-:W-:Y:S01]  /*7900*/  F2FP.F16.E5M2.UNPACK_B R150, R150.H1 ;  /* 0x00000096ff96723e */ /* 0x000fe200030004ff */
[----:B------:R-:W-:Y:S01]  /*7910*/  HADD2.F32 R101, -RZ, R7.H1_H1 ;  /* 0x30000007ff657230 */ /* 0x000fe20000004100 */
[----:B------:R-:W-:Y:S01]  /*7920*/  F2FP.F16.E5M2.UNPACK_B R151, R151.H1 ;  /* 0x00000097ff97723e */ /* 0x000fe200030004ff */
[--C-:B------:R-:W-:Y:S01]  /*7930*/  HADD2.F32 R102, -RZ, R6.reuse.H0_H0 ;  /* 0x20000006ff667230 */ /* 0x100fe20000004100 */
[----:B------:R-:W-:Y:S01]  /*7940*/  IADD3 R195, PT, PT, R195, 0xc0, RZ ;  /* 0x000000c0c3c37810 */ /* 0x000fe20007ffe0ff */
[----:B------:R-:W-:Y:S01]  /*7950*/  HADD2.F32 R105, -RZ, R6.H1_H1 ;  /* 0x30000006ff697230 */ /* 0x000fe20000004100 */
[----:B------:R-:W-:Y:S01]  /*7960*/  F2FP.F16.E5M2.UNPACK_B R138, R163 ;  /* 0x000000a3ff8a723e */ /* 0x000fe200020004ff */
[--C-:B------:R-:W-:Y:S01]  /*7970*/  HADD2.F32 R106, -RZ, R5.reuse.H0_H0 ;  /* 0x20000005ff6a7230 */ /* 0x100fe20000004100 */
[----:B------:R-:W-:Y:S01]  /*7980*/  LOP3.LUT R195, R195, 0xfefffff8, RZ, 0xc0, !PT ;  /* 0xfefffff8c3c37812 */ /* 0x000fe200078ec0ff */
[----:B------:R-:W-:Y:S01]  /*7990*/  HADD2.F32 R109, -RZ, R5.H1_H1 ;  /* 0x30000005ff6d7230 */ /* 0x000fe20000004100 */
[----:B------:R-:W-:Y:S01]  /*79a0*/  F2FP.F16.E5M2.UNPACK_B R116, R157 ;  /* 0x0000009dff74723e */ /* 0x000fe200020004ff */
[--C-:B------:R-:W-:Y:S01]  /*79b0*/  HADD2.F32 R110, -RZ, R4.reuse.H0_H0 ;  /* 0x20000004ff6e7230 */ /* 0x100fe20000004100 */
[----:B------:R-:W-:Y:S01]  /*79c0*/  F2FP.F16.E5M2.UNPACK_B R120, R158 ;  /* 0x0000009eff78723e */ /* 0x000fe200020004ff */
[----:B------:R-:W-:Y:S01]  /*79d0*/  HADD2.F32 R113, -RZ, R4.H1_H1 ;  /* 0x30000004ff717230 */ /* 0x000fe20000004100 */
[----:B------:R-:W-:Y:S01]  /*79e0*/  F2FP.F16.E5M2.UNPACK_B R124, R159 ;  /* 0x0000009fff7c723e */ /* 0x000fe200020004ff */
[----:B------:R-:W1:Y:S01]  /*79f0*/  LDTM.x64 R4, tmem[UR4+0x40] ;  /* 0x00004004000479ee */ /* 0x000e620008340000 */
[--C-:B------:R-:W-:Y:S01]  /*7a00*/  HADD2.F32 R0, -RZ, R2.reuse.H0_H0 ;  /* 0x20000002ff007230 */ /* 0x100fe20000004100 */
[----:B------:R-:W-:Y:S01]  /*7a10*/  NOP ;  /* 0x0000000000007918 */ /* 0x000fe20000000000 */
[----:B-1----:R1:W-:Y:S01]  /*7a20*/  SYNCS.ARRIVE.TRANS64.RED.A1T0 RZ, [R195+URZ], RZ ;  /* 0x000000ffc3ff79a7 */ /* 0x0023e200081004ff */
[----:B------:R-:W-:Y:S01]  /*7a30*/  HADD2.F32 R2, -RZ, R2.H1_H1 ;  /* 0x30000002ff027230 */ /* 0x000fe20000004100 */
[----:B------:R-:W-:Y:S01]  /*7a40*/  F2FP.F16.E5M2.UNPACK_B R128, R160 ;  /* 0x000000a0ff80723e */ /* 0x000fe200020004ff */
[--C-:B------:R-:W-:Y:S01]  /*7a50*/  HADD2.F32 R86, -RZ, R149.reuse.H1_H1 ;  /* 0x30000095ff567230 */ /* 0x100fe20000004100 */
[----:B------:R-:W-:Y:S01]  /*7a60*/  F2FP.F16.E5M2.UNPACK_B R132, R161 ;  /* 0x000000a1ff84723e */ /* 0x000fe200020004ff */
[--C-:B------:R-:W-:Y:S01]  /*7a70*/  HADD2.F32 R114, -RZ, R116.reuse.H0_H0 ;  /* 0x20000074ff727230 */ /* 0x100fe20000004100 */
[----:B------:R-:W-:Y:S01]  /*7a80*/  F2FP.F16.E5M2.UNPACK_B R136, R162 ;  /* 0x000000a2ff88723e */ /* 0x000fe200020004ff */
[----:B------:R-:W-:Y:S01]  /*7a90*/  HADD2.F32 R117, -RZ, R116.H1_H1 ;  /* 0x30000074ff757230 */ /* 0x000fe20000004100 */
[----:B------:R-:W-:Y:S01]  /*7aa0*/  F2FP.F16.E5M2.UNPACK_B R152, R152.H1 ;  /* 0x00000098ff98723e */ /* 0x000fe200030004ff */
        /* <DEDUP_REMOVED lines=12> */
[C---:B------:R-:W-:Y:S01]  /*7b70*/  FMUL R4, R78.reuse, R4 ;  /* 0x000000044e047220 */ /* 0x040fe20000400000 */
[C---:B------:R-:W-:Y:S01]  /*7b80*/  FMUL R5, R78.reuse, R5 ;  /* 0x000000054e057220 */ /* 0x040fe20000400000 */
[----:B------:R-:W-:Y:S02]  /*7b90*/  HADD2.F32 R3, -RZ, R148.H0_H0 ;  /* 0x20000094ff037230 */ /* 0x000fe40000004100 */
        /* <DEDUP_REMOVED lines=9> */
[----:B------:R-:W-:Y:S02]  /*7c30*/  HADD2.F32 R130, -RZ, R132.H0_H0 ;  /* 0x20000084ff827230 */ /* 0x000fe40000004100 */
[C---:B------:R-:W-:Y:S01]  /*7c40*/  FMUL R6, R78.reuse, R6 ;  /* 0x000000064e067220 */ /* 0x040fe20000400000 */
[----:B------:R-:W-:Y:S02]  /*7c50*/  HADD2.F32 R82, -RZ, R148.H1_H1 ;  /* 0x30000094ff527230 */ /* 0x000fe40000004100 */
[C---:B------:R-:W-:Y:S01]  /*7c60*/  FMUL R7, R78.reuse, R7 ;  /* 0x000000074e077220 */ /* 0x040fe20000400000 */
[----:B------:R-:W-:Y:S02]  /*7c70*/  HADD2.F32 R85, -RZ, R149.H0_H0 ;  /* 0x20000095ff557230 */ /* 0x000fe40000004100 */
[C---:B------:R-:W-:Y:S01]  /*7c80*/  FFMA R6, R81.reuse, R3, R6 ;  /* 0x0000000351067223 */ /* 0x040fe20000000006 */
[----:B------:R-:W-:Y:S02]  /*7c90*/  HADD2.F32 R133, -RZ, R132.H1_H1 ;  /* 0x30000084ff857230 */ /* 0x000fe40000004100 */
[C---:B------:R-:W-:Y:S01]  /*7ca0*/  FFMA R7, R81.reuse, R82, R7 ;  /* 0x0000005251077223 */ /* 0x040fe20000000007 */
[C---:B------:R-:W-:Y:S01]  /*7cb0*/  FFMA R8, R81.reuse, R83, R8 ;  /* 0x0000005351087223 */ /* 0x040fe20000000008 */
[C---:B------:R-:W-:Y:S01]  /*7cc0*/  FFMA R9, R81.reuse, R84, R9 ;  /* 0x0000005451097223 */ /* 0x040fe20000000009 */
[--C-:B------:R-:W-:Y:S02]  /*7cd0*/  HADD2.F32 R82, -RZ, R138.reuse.H0_H0 ;  /* 0x2000008aff527230 */ /* 0x100fe40000004100 */
[C---:B------:R-:W-:Y:S01]  /*7ce0*/  FMUL R10, R78.reuse, R10 ;  /* 0x0000000a4e0a7220 */ /* 0x040fe20000400000 */
[----:B------:R-:W-:Y:S02]  /*7cf0*/  HADD2.F32 R83, -RZ, R138.H1_H1 ;  /* 0x3000008aff537230 */ /* 0x000fe40000004100 */
[C---:B------:R-:W-:Y:S01]  /*7d00*/  FMUL R11, R78.reuse, R11 ;  /* 0x0000000b4e0b7220 */ /* 0x040fe20000400000 */
[----:B------:R-:W-:Y:S02]  /*7d10*/  HADD2.F32 R89, -RZ, R150.H0_H0 ;  /* 0x20000096ff597230 */ /* 0x000fe40000004100 */
[C---:B------:R-:W-:Y:S01]  /*7d20*/  FFMA R10, R81.reuse, R85, R10 ;  /* 0x00000055510a7223 */ /* 0x040fe2000000000a */
[--C-:B------:R-:W-:Y:S02]  /*7d30*/  HADD2.F32 R134, -RZ, R136.reuse.H0_H0 ;  /* 0x20000088ff867230 */ /* 0x100fe40000004100 */
[C---:B------:R-:W-:Y:S01]  /*7d40*/  FFMA R11, R81.reuse, R86, R11 ;  /* 0x00000056510b7223 */ /* 0x040fe2000000000b */
[C---:B------:R-:W-:Y:S01]  /*7d50*/  FFMA R12, R81.reuse, R87, R12 ;  /* 0x00000057510c7223 */ /* 0x040fe2000000000c */
[----:B------:R-:W-:Y:S01]  /*7d60*/  FFMA R13, R81, R88, R13 ;  /* 0x00000058510d7223 */ /* 0x000fe2000000000d */
[----:B------:R-:W-:Y:S01]  /*7d70*/  F2FP.SATFINITE.E5M2.F32.PACK_AB_MERGE_C R86, R7, R6, RZ ;  /* 0x000000060756723e */ /* 0x000fe200048060ff */
[C---:B------:R-:W-:Y:S01]  /*7d80*/  FMUL R7, R78.reuse, R20 ;  /* 0x000000144e077220 */ /* 0x040fe20000400000 */
[----:B------:R-:W-:Y:S01]  /*7d90*/  F2FP.SATFINITE.E5M2.F32.PACK_AB_MERGE_C R138, R11, R10, RZ ;  /* 0x0000000a0b8a723e */ /* 0x000fe200048060ff */
[C---:B------:R-:W-:Y:S01]  /*7da0*/  FMUL R10, R78.reuse, R21 ;  /* 0x000000154e0a7220 */ /* 0x040fe20000400000 */
[C---:B------:R-:W-:Y:S01]  /*7db0*/  FMUL R21, R78.reuse, R28 ;  /* 0x0000001c4e157220 */ /* 0x040fe20000400000 */
[----:B------:R-:W-:Y:S02]  /*7dc0*/  HADD2.F32 R137, -RZ, R136.H1_H1 ;  /* 0x30000088ff897230 */ /* 0x000fe40000004100 */
[C---:B------:R-:W-:Y:S01]  /*7dd0*/  FMUL R14, R78.reuse, R14 ;  /* 0x0000000e4e0e7220 */ /* 0x040fe20000400000 */
[----:B------:R-:W-:Y:S02]  /*7de0*/  HADD2.F32 R90, -RZ, R150.H1_H1 ;  /* 0x30000096ff5a7230 */ /* 0x000fe40000004100 */
[C---:B------:R-:W-:Y:S01]  /*7df0*/  FMUL R15, R78.reuse, R15 ;  /* 0x0000000f4e0f7220 */ /* 0x040fe20000400000 */
[--C-:B------:R-:W-:Y:S02]  /*7e00*/  HADD2.F32 R92, -RZ, R151.reuse.H0_H0 ;  /* 0x20000097ff5c7230 */ /* 0x100fe40000004100 */
[C---:B------:R-:W-:Y:S01]  /*7e10*/  FFMA R14, R81.reuse, R89, R14 ;  /* 0x00000059510e7223 */ /* 0x040fe2000000000e */
[----:B------:R-:W-:Y:S02]  /*7e20*/  HADD2.F32 R95, -RZ, R151.H1_H1 ;  /* 0x30000097ff5f7230 */ /* 0x000fe40000004100 */
[C---:B------:R-:W-:Y:S01]  /*7e30*/  FFMA R15, R81.reuse, R90, R15 ;  /* 0x0000005a510f7223 */ /* 0x040fe2000000000f */
[C---:B------:R-:W-:Y:S01]  /*7e40*/  FFMA R0, R81.reuse, R91, R0 ;  /* 0x0000005b51007223 */ /* 0x040fe20000000000 */
[----:B------:R-:W-:Y:S01]  /*7e50*/  FFMA R2, R81, R93, R2 ;  /* 0x0000005d51027223 */ /* 0x000fe20000000002 */
[C---:B------:R-:W-:Y:S01]  /*7e60*/  FMUL R3, R78.reuse, R18 ;  /* 0x000000124e037220 */ /* 0x040fe20000400000 */
[C---:B------:R-:W-:Y:S01]  /*7e70*/  FMUL R18, R78.reuse, R25 ;  /* 0x000000194e127220 */ /* 0x040fe20000400000 */
[----:B------:R-:W-:Y:S01]  /*7e80*/  F2FP.SATFINITE.E5M2.F32.PACK_AB_MERGE_C R14, R15, R14, RZ ;  /* 0x0000000e0f0e723e */ /* 0x000fe200048060ff */
[C---:B------:R-:W-:Y:S01]  /*7e90*/  FMUL R25, R78.reuse, R32 ;  /* 0x000000204e197220 */ /* 0x040fe20000400000 */
[C---:B------:R-:W-:Y:S01]  /*7ea0*/  FFMA R3, R81.reuse, R92, R3 ;  /* 0x0000005c51037223 */ /* 0x040fe20000000003 */
[C---:B------:R-:W-:Y:S01]  /*7eb0*/  FMUL R6, R78.reuse, R19 ;  /* 0x000000134e067220 */ /* 0x040fe20000400000 */
[--C-:B------:R-:W-:Y:S02]  /*7ec0*/  HADD2.F32 R96, -RZ, R152.reuse.H0_H0 ;  /* 0x20000098ff607230 */ /* 0x100fe40000004100 */
[C---:B------:R-:W-:Y:S01]  /*7ed0*/  FMUL R11, R78.reuse, R22 ;  /* 0x000000164e0b7220 */ /* 0x040fe20000400000 */
[----:B------:R-:W-:Y:S02]  /*7ee0*/  HADD2.F32 R99, -RZ, R152.H1_H1 ;  /* 0x30000098ff637230 */ /* 0x000fe40000004100 */
[C---:B------:R-:W-:Y:S01]  /*7ef0*/  FFMA R6, R81.reuse, R95, R6 ;  /* 0x0000005f51067223 */ /* 0x040fe20000000006 */
[C---:B------:R-:W-:Y:S01]  /*7f00*/  FFMA R7, R81.reuse, R94, R7 ;  /* 0x0000005e51077223 */ /* 0x040fe20000000007 */
[C---:B------:R-:W-:Y:S01]  /*7f10*/  FFMA R10, R81.reuse, R97, R10 ;  /* 0x00000061510a7223 */ /* 0x040fe2000000000a */
[C---:B------:R-:W-:Y:S01]  /*7f20*/  FFMA R11, R81.reuse, R96, R11 ;  /* 0x00000060510b7223 */ /* 0x040fe2000000000b */
[----:B------:R-:W-:Y:S01]  /*7f30*/  FMUL R22, R78, R29 ;  /* 0x0000001d4e167220 */ /* 0x000fe20000400000 */
[----:B------:R-:W-:Y:S01]  /*7f40*/  F2FP.SATFINITE.E5M2.F32.PACK_AB_MERGE_C R3, R6, R3, RZ ;  /* 0x000000030603723e */ /* 0x000fe200048060ff */
[C---:B------:R-:W-:Y:S01]  /*7f50*/  FMUL R29, R78.reuse, R36 ;  /* 0x000000244e1d7220 */ /* 0x040fe20000400000 */
        /* <DEDUP_REMOVED lines=11> */
[----:B------:R-:W-:Y:S01]  /*8010*/  FMUL R20, R78, R27 ;  /* 0x0000001b4e147220 */ /* 0x000fe20000400000 */
[--C-:B------:R-:W-:Y:S01]  /*8020*/  HADD2.F32 R104, -RZ, R154.reuse.H0_H0 ;  /* 0x2000009aff687230 */ /* 0x100fe20000004100 */
[----:B------:R-:W-:Y:S01]  /*8030*/  F2FP.SATFINITE.E5M2.F32.PACK_AB_MERGE_C R16, R10, R7, R16 ;  /* 0x000000070a10723e */ /* 0x000fe20004806010 */
[----:B------:R-:W-:Y:S02]  /*8040*/  HADD2.F32 R107, -RZ, R154.H1_H1 ;  /* 0x3000009aff6b7230 */ /* 0x000fe40000004100 */
[C---:B------:R-:W-:Y:S01]  /*8050*/  FFMA R20, R81.reuse, R103, R20 ;  /* 0x0000006751147223 */ /* 0x040fe20000000014 */
[C---:B------:R-:W-:Y:S01]  /*8060*/  FFMA R21, R81.reuse, R102, R21 ;  /* 0x0000006651157223 */ /* 0x040fe20000000015 */
[C---:B------:R-:W-:Y:S01]  /*8070*/  FFMA R22, R81.reuse, R105, R22 ;  /* 0x0000006951167223 */ /* 0x040fe20000000016 */
[C---:B------:R-:W-:Y:S01]  /*8080*/  FMUL R23, R78.reuse, R30 ;  /* 0x0000001e4e177220 */ /* 0x040fe20000400000 */
[----:B------:R-:W-:Y:S01]  /*8090*/  FMUL R30, R78, R37 ;  /* 0x000000254e1e7220 */ /* 0x000fe20000400000 */
[----:B------:R-:W-:Y:S01]  /*80a0*/  F2FP.SATFINITE.E5M2.F32.PACK_AB_MERGE_C R19, R20, R19, RZ ;  /* 0x000000131413723e */ /* 0x000fe200048060ff */
[C---:B------:R-:W-:Y:S01]  /*80b0*/  FMUL R37, R78.reuse, R44 ;  /* 0x0000002c4e257220 */ /* 0x040fe20000400000 */
[C---:B------:R-:W-:Y:S01]  /*80c0*/  FFMA R23, R81.reuse, R104, R23 ;  /* 0x0000006851177223 */ /* 0x040fe20000000017 */
        /* <DEDUP_REMOVED lines=20> */
[----:B------:R-:W-:Y:S01]  /*8210*/  F2FP.F16.E5M2.UNPACK_B R159, R159.H1 ;  /* 0x0000009fff9f723e */ /* 0x000fe200030004ff */
[----:B------:R-:W-:Y:S01]  /*8220*/  FMUL R38, R78, R45 ;  /* 0x0000002d4e267220 */ /* 0x000fe20000400000 */
[----:B------:R-:W-:Y:S01]  /*8230*/  F2FP.SATFINITE.E5M2.F32.PACK_AB_MERGE_C R19, R28, R27, RZ ;  /* 0x0000001b1c13723e */ /* 0x000fe200048060ff */
[----:B------:R-:W-:Y:S01]  /*8240*/  FFMA R31, R81, R112, R31 ;  /* 0x00000070511f7223 */ /* 0x000fe2000000001f */
[C---:B------:R-:W-:Y:S01]  /*8250*/  FMUL R45, R78.reuse, R52 ;  /* 0x000000344e2d7220 */ /* 0x040fe20000400000 */
[C---:B------:R-:W-:Y:S01]  /*8260*/  FMUL R52, R78.reuse, R59 ;  /* 0x0000003b4e347220 */ /* 0x040fe20000400000 */
[----:B------:R-:W-:Y:S01]  /*8270*/  F2FP.F16.E5M2.UNPACK_B R160, R160.H1 ;  /* 0x000000a0ffa0723e */ /* 0x000fe200030004ff */
[C---:B------:R-:W-:Y:S01]  /*8280*/  FMUL R59, R78.reuse, R66 ;  /* 0x000000424e3b7220 */ /* 0x040fe20000400000 */
[----:B------:R-:W-:Y:S01]  /*8290*/  F2FP.SATFINITE.E5M2.F32.PACK_AB_MERGE_C R66, R13, R12, R14 ;  /* 0x0000000c0d42723e */ /* 0x000fe2000480600e */
        /* <DEDUP_REMOVED lines=11> */
[C---:B------:R-:W-:Y:S01]  /*8350*/  FFMA R35, R81.reuse, R116, R35 ;  /* 0x0000007451237223 */ /* 0x040fe20000000023 */
[C---:B------:R-:W-:Y:S01]  /*8360*/  FMUL R36, R78.reuse, R43 ;  /* 0x0000002b4e247220 */ /* 0x040fe20000400000 */
[--C-:B------:R-:W-:Y:S02]  /*8370*/  HADD2.F32 R120, -RZ, R158.reuse.H0_H0 ;  /* 0x2000009eff787230 */ /* 0x100fe40000004100 */
[C---:B------:R-:W-:Y:S01]  /*8380*/  FMUL R39, R78.reuse, R46 ;  /* 0x0000002e4e277220 */ /* 0x040fe20000400000 */
[----:B------:R-:W-:Y:S02]  /*8390*/  HADD2.F32 R123, -RZ, R158.H1_H1 ;  /* 0x3000009eff7b7230 */ /* 0x000fe40000004100 */
        /* <DEDUP_REMOVED lines=8> */
[C---:B------:R-:W-:Y:S01]  /*8420*/  FFMA R40, R81.reuse, R123, R40 ;  /* 0x0000007b51287223 */ /* 0x040fe20000000028 */
[C---:B------:R-:W-:Y:S01]  /*8430*/  FMUL R44, R78.reuse, R51 ;  /* 0x000000334e2c7220 */ /* 0x040fe20000400000 */
[C---:B------:R-:W-:Y:S01]  /*8440*/  FFMA R41, R81.reuse, R122, R41 ;  /* 0x0000007a51297223 */ /* 0x040fe20000000029 */
[C---:B------:R-:W-:Y:S01]  /*8450*/  FFMA R42, R81.reuse, R125, R42 ;  /* 0x0000007d512a7223 */ /* 0x040fe2000000002a */
[C---:B------:R-:W-:Y:S01]  /*8460*/  FMUL R46, R78.reuse, R53 ;  /* 0x000000354e2e7220 */ /* 0x040fe20000400000 */
[--C-:B------:R-:W-:Y:S02]  /*8470*/  HADD2.F32 R128, -RZ, R160.reuse.H0_H0 ;  /* 0x200000a0ff807230 */ /* 0x100fe40000004100 */
[C---:B------:R-:W-:Y:S01]  /*8480*/  FMUL R50, R78.reuse, R57 ;  /* 0x000000394e327220 */ /* 0x040fe20000400000 */
[C---:B------:R-:W-:Y:S01]  /*8490*/  FMUL R51, R78.reuse, R58 ;  /* 0x0000003a4e337220 */ /* 0x040fe20000400000 */
[C---:B------:R-:W-:Y:S01]  /*84a0*/  FMUL R53, R78.reuse, R60 ;  /* 0x0000003c4e357220 */ /* 0x040fe20000400000 */
[C---:B------:R-:W-:Y:S01]  /*84b0*/  FFMA R43, R81.reuse, R124, R43 ;  /* 0x0000007c512b7223 */ /* 0x040fe2000000002b */
[----:B------:R-:W-:Y:S02]  /*84c0*/  HADD2.F32 R131, -RZ, R160.H1_H1 ;  /* 0x300000a0ff837230 */ /* 0x000fe40000004100 */
[C---:B------:R-:W-:Y:S01]  /*84d0*/  FMUL R47, R78.reuse, R54 ;  /* 0x000000364e2f7220 */ /* 0x040fe20000400000 */
[C---:B------:R-:W-:Y:S01]  /*84e0*/  FMUL R57, R78.reuse, R64 ;  /* 0x000000404e397220 */ /* 0x040fe20000400000 */
[C---:B------:R-:W-:Y:S01]  /*84f0*/  FMUL R58, R78.reuse, R65 ;  /* 0x000000414e3a7220 */ /* 0x040fe20000400000 */
[C---:B------:R-:W-:Y:S01]  /*8500*/  FMUL R60, R78.reuse, R67 ;  /* 0x000000434e3c7220 */ /* 0x040fe20000400000 */
[----:B------:R-:W-:Y:S01]  /*8510*/  FFMA R44, R81, R127, R44 ;  /* 0x0000007f512c7223 */ /* 0x000fe2000000002c */
[C---:B------:R-:W-:Y:S01]  /*8520*/  FMUL R48, R78.reuse, R55 ;  /* 0x000000374e307220 */ /* 0x040fe20000400000 */
[----:B------:R-:W-:Y:S01]  /*8530*/  F2FP.SATFINITE.E5M2.F32.PACK_AB_MERGE_C R64, R5, R4, R86 ;  /* 0x000000040540723e */ /* 0x000fe20004806056 */
[----:B------:R-:W-:Y:S01]  /*8540*/  FFMA R45, R81, R126, R45 ;  /* 0x0000007e512d7223 */ /* 0x000fe2000000002d */
[----:B------:R-:W-:Y:S01]  /*8550*/  F2FP.SATFINITE.E5M2.F32.PACK_AB_MERGE_C R65, R9, R8, R138 ;  /* 0x000000080941723e */ /* 0x000fe2000480608a */
[----:B------:R-:W-:Y:S01]  /*8560*/  FMUL R49, R78, R56 ;  /* 0x000000384e317220 */ /* 0x000fe20000400000 */
[----:B------:R-:W-:Y:S01]  /*8570*/  F2FP.SATFINITE.E5M2.F32.PACK_AB_MERGE_C R67, R2, R0, R3 ;  /* 0x000000000243723e */ /* 0x000fe20004806003 */
[C---:B------:R-:W-:Y:S01]  /*8580*/  FFMA R46, R81.reuse, R129, R46 ;  /* 0x00000081512e7223 */ /* 0x040fe2000000002e */
[----:B------:R-:W-:Y:S01]  /*8590*/  F2FP.F16.E5M2.UNPACK_B R162, R162.H1 ;  /* 0x000000a2ffa2723e */ /* 0x000fe200030004ff */
[--C-:B------:R-:W-:Y:S02]  /*85a0*/  HADD2.F32 R132, -RZ, R161.reuse.H0_H0 ;  /* 0x200000a1ff847230 */ /* 0x100fe40000004100 */
[C---:B------:R-:W-:Y:S01]  /*85b0*/  FFMA R47, R81.reuse, R128, R47 ;  /* 0x00000080512f7223 */ /* 0x040fe2000000002f */
[----:B------:R1:W-:Y:S01]  /*85c0*/  STS.128 [R172+UR49+0x6200], R64 ;  /* 0x00620040ac007988 */ /* 0x0003e20008000c31 */
[----:B------:R-:W-:Y:S02]  /*85d0*/  HADD2.F32 R135, -RZ, R161.H1_H1 ;  /* 0x300000a1ff877230 */ /* 0x000fe40000004100 */
[C---:B------:R-:W-:Y:S01]  /*85e0*/  FFMA R48, R81.reuse, R131, R48 ;  /* 0x0000008351307223 */ /* 0x040fe20000000030 */
[C---:B------:R-:W-:Y:S01]  /*85f0*/  FFMA R49, R81.reuse, R130, R49 ;  /* 0x0000008251317223 */ /* 0x040fe20000000031 */
[----:B------:R-:W-:Y:S01]  /*8600*/  F2FP.F16.E5M2.UNPACK_B R163, R163.H1 ;  /* 0x000000a3ffa3723e */ /* 0x000fe200030004ff */
[C---:B------:R-:W-:Y:S01]  /*8610*/  FFMA R50, R81.reuse, R133, R50 ;  /* 0x0000008551327223 */ /* 0x040fe20000000032 */
[----:B------:R-:W-:Y:S01]  /*8620*/  FMUL R54, R78, R61 ;  /* 0x0000003d4e367220 */ /* 0x000fe20000400000 */
[--C-:B------:R-:W-:Y:S01]  /*8630*/  HADD2.F32 R136, -RZ, R162.reuse.H0_H0 ;  /* 0x200000a2ff887230 */ /* 0x100fe20000004100 */
[----:B------:R1:W-:Y:S01]  /*8640*/  STS.128 [R197+0x6010], R16 ;  /* 0x00601010c5007388 */ /* 0x0003e20000000c00 */
[----:B------:R-:W-:Y:S01]  /*8650*/  F2FP.SATFINITE.E5M2.F32.PACK_AB_MERGE_C R35, R36, R35, RZ ;  /* 0x000000232423723e */ /* 0x000fe200048060ff */
[C---:B------:R-:W-:Y:S01]  /*8660*/  FFMA R51, R81.reuse, R132, R51 ;  /* 0x0000008451337223 */ /* 0x040fe20000000033 */
[----:B------:R-:W-:Y:S01]  /*8670*/  F2FP.SATFINITE.E5M2.F32.PACK_AB_MERGE_C R39, R40, R39, RZ ;  /* 0x000000272827723e */ /* 0x000fe200048060ff */
[----:B------:R-:W-:Y:S02]  /*8680*/  HADD2.F32 R139, -RZ, R162.H1_H1 ;  /* 0x300000a2ff8b7230 */ /* 0x000fe40000004100 */
[C---:B------:R-:W-:Y:S01]  /*8690*/  FMUL R55, R78.reuse, R62 ;  /* 0x0000003e4e377220 */ /* 0x040fe20000400000 */
[C---:B------:R-:W-:Y:S01]  /*86a0*/  FFMA R52, R81.reuse, R135, R52 ;  /* 0x0000008751347223 */ /* 0x040fe20000000034 */
[----:B------:R-:W-:Y:S01]  /*86b0*/  FMUL R56, R78, R63 ;  /* 0x0000003f4e387220 */ /* 0x000fe20000400000 */
[C---:B------:R-:W-:Y:S01]  /*86c0*/  FFMA R53, R81.reuse, R134, R53 ;  /* 0x0000008651357223 */ /* 0x040fe20000000035 */
[C---:B------:R-:W-:Y:S01]  /*86d0*/  FFMA R54, R81.reuse, R137, R54 ;  /* 0x0000008951367223 */ /* 0x040fe20000000036 */
[--C-:B------:R-:W-:Y:S02]  /*86e0*/  HADD2.F32 R84, -RZ, R163.reuse.H0_H0 ;  /* 0x200000a3ff547230 */ /* 0x100fe40000004100 */
[C---:B------:R-:W-:Y:S01]  /*86f0*/  FFMA R55, R81.reuse, R136, R55 ;  /* 0x0000008851377223 */ /* 0x040fe20000000037 */
[----:B------:R-:W-:Y:S02]  /*8700*/  HADD2.F32 R85, -RZ, R163.H1_H1 ;  /* 0x300000a3ff557230 */ /* 0x000fe40000004100 */
[C---:B------:R-:W-:Y:S01]  /*8710*/  FFMA R56, R81.reuse, R139, R56 ;  /* 0x0000008b51387223 */ /* 0x040fe20000000038 */
[----:B------:R-:W-:Y:S01]  /*8720*/  F2FP.SATFINITE.E5M2.F32.PACK_AB_MERGE_C R43, R44, R43, RZ ;  /* 0x0000002b2c2b723e */ /* 0x000fe200048060ff */
[C---:B------:R-:W-:Y:S01]  /*8730*/  FFMA R57, R81.reuse, R82, R57 ;  /* 0x0000005251397223 */ /* 0x040fe20000000039 */
[C---:B------:R-:W-:Y:S01]  /*8740*/  FFMA R58, R81.reuse, R83, R58 ;  /* 0x00000053513a7223 */ /* 0x040fe2000000003a */
[C---:B------:R-:W-:Y:S01]  /*8750*/  FFMA R59, R81.reuse, R84, R59 ;  /* 0x00000054513b7223 */ /* 0x040fe2000000003b */
[----:B------:R-:W-:Y:S01]  /*8760*/  F2FP.SATFINITE.E5M2.F32.PACK_AB_MERGE_C R33, R34, R33, R35 ;  /* 0x000000212221723e */ /* 0x000fe20004806023 */
[----:B------:R-:W-:Y:S01]  /*8770*/  FFMA R60, R81, R85, R60 ;  /* 0x00000055513c7223 */ /* 0x000fe2000000003c */
[----:B------:R-:W-:Y:S02]  /*8780*/  F2FP.SATFINITE.E5M2.F32.PACK_AB_MERGE_C R32, R30, R29, R32 ;  /* 0x0000001d1e20723e */ /* 0x000fe40004806020 */
        /* <DEDUP_REMOVED lines=11> */
[----:B------:R-:W-:Y:S03]  /*8840*/  IADD3 R76, PT, PT, R76, 0x1, RZ ;  /* 0x000000014c4c7810 */ /* 0x000fe60007ffe0ff */
        /* <DEDUP_REMOVED lines=9> */
[----:B------:R-:W-:Y:S02]  /*88e0*/  UIADD3 UR8, UP0, UPT, UR52, 0x680, URZ ;  /* 0x0000068034087890 */ /* 0x000fe4000ff1e0ff */
[----:B------:R-:W-:Y:S02]  /*88f0*/  UIADD3 UR5, UPT, UPT, UR41, 0x40, URZ ;  /* 0x0000004029057890 */ /* 0x000fe4000fffe0ff */
[----:B------:R-:W-:Y:S02]  /*8900*/  UIADD3 UR4, UPT, UPT, UR49, 0x6200, URZ ;  /* 0x0000620031047890 */ /* 0x000fe4000fffe0ff */
[----:B------:R-:W-:Y:S01]  /*8910*/  UIADD3.X UR9, UPT, UPT, URZ, UR53, URZ, UP0, !UPT ;  /* 0x00000035ff097290 */ /* 0x000fe200087fe4ff */
[----:B------:R-:W-:Y:S01]  /*8920*/  UMOV UR6, UR42 ;  /* 0x0000002a00067c82 */ /* 0x000fe20008000000 */
[----:B------:R-:W-:Y:S07]  /*8930*/  UMOV UR7, UR36 ;  /* 0x0000002400077c82 */ /* 0x000fee0008000000 */
[----:B------:R2:W-:Y:S01]  /*8940*/  UTMASTG.3D [UR4], [UR8] ;  /* 0x00000004080073b5 */ /* 0x0005e20008010000 */
[----:B------:R0:W-:Y:S01]  /*8950*/  UTMACMDFLUSH ;  /* 0x00000000000079b7 */ /* 0x0001e20000000000 */
[----:B--2---:R-:W-:Y:S04]  /*8960*/  DEPBAR.LE SB0, 0x1 ;  /* 0x000080400000791a */ /* 0x004fe80000000000 */
.L_x_123:
[----:B------:R-:W-:Y:S05]  /*8970*/  BSYNC.RECONVERGENT B0 ;  /* 0x0000000000007941 */ /* 0x000fea0003800200 */
.L_x_122:
[----:B------:R-:W-:Y:S01]  /*8980*/  BAR.SYNC.DEFER_BLOCKING 0x1, 0x80 ;  /* 0x0042000000007b1d */ /* 0x000fe20000010000 */
[----:B------:R-:W-:Y:S01]  /*8990*/  ISETP.NE.AND P2, PT, R194, RZ, PT ;  /* 0x000000ffc200720c */ /* 0x000fe20003f45270 */
[----:B------:R-:W-:Y:S01]  /*89a0*/  IMAD.IADD R20, R75, 0x1, R147 ;  /* 0x000000014b147824 */ /* 0x000fe200078e0293 */
[----:B------:R-:W-:Y:S01]  /*89b0*/  ISETP.NE.AND P0, PT, R196, 0x2, PT ;  /* 0x00000002c400780c */ /* 0x000fe20003f05270 */
[----:B------:R-:W-:Y:S01]  /*89c0*/  IMAD.IADD R21, R77, 0x1, R170 ;  /* 0x000000014d157824 */ /* 0x000fe200078e02aa */
[----:B------:R-:W-:Y:S02]  /*89d0*/  ISETP.NE.AND P1, PT, R76, 0x4, PT ;  /* 0x000000044c00780c */ /* 0x000fe40003f25270 */
[----:B------:R-:W-:Y:S02]  /*89e0*/  SEL R3, RZ, 0x1, P0 ;  /* 0x00000001ff037807 */ /* 0x000fe40000000000 */
[----:B------:R-:W-:Y:S02]  /*89f0*/  SEL R0, RZ, 0x1, P1 ;  /* 0x00000001ff007807 */ /* 0x000fe40000800000 */
[----:B------:R-:W-:Y:S02]  /*8a00*/  LOP3.LUT R182, R182, R3, RZ, 0x3c, !PT ;  /* 0x00000003b6b67212 */ /* 0x000fe400078e3cff */
[----:B------:R-:W-:Y:S02]  /*8a10*/  LOP3.LUT R183, R183, R0, RZ, 0x3c, !PT ;  /* 0x00000000b7b77212 */ /* 0x000fe400078e3cff */
[----:B------:R-:W-:Y:S02]  /*8a20*/  @P2 R2UR UR36, R179 ;  /* 0x00000000b32422ca */ /* 0x000fe400000e0000 */
[----:B------:R-:W-:Y:S02]  /*8a30*/  SEL R196, R196, RZ, P0 ;  /* 0x000000ffc4c47207 */ /* 0x000fe40000000000 */
[----:B------:R-:W-:Y:S01]  /*8a40*/  SEL R76, R76, RZ, P1 ;  /* 0x000000ff4c4c7207 */ /* 0x000fe20000800000 */
[----:B------:R-:W-:Y:S10]  /*8a50*/  @P2 BRA `(.L_x_124) ;  /* 0xffffffc400c02947 */ /* 0x000ff4000383ffff */
[----:B------:R-:W-:Y:S05]  /*8a60*/  EXIT ;  /* 0x000000000000794d */ /* 0x000fea0003800000 */
.L_x_24:
[----:B--2---:R2:W4:Y:S02]  /*8a70*/  SYNCS.PHASECHK.TRANS64.TRYWAIT P0, [R3+URZ+0xf0], R2 ;  /* 0x0000f002030075a7 */ /* 0x00452400080011ff */
[----:B----4-:R-:W-:Y:S05]  /*8a80*/  @!P0 NANOSLEEP.SYNCS 0x989680 ;  /* 0x009896800000895d */ /* 0x010fea0003900000 */
[----:B------:R-:W4:Y:S02]  /*8a90*/  @!P0 SYNCS.PHASECHK.TRANS64 P0, [R3+URZ+0xf0], R2 ;  /* 0x0000f002030085a7 */ /* 0x000f2400080010ff */
[----:B----4-:R-:W-:Y:S05]  /*8aa0*/  @!P0 BRA `(.L_x_24) ;  /* 0xfffffffc00f08947 */ /* 0x010fea000383ffff */
[----:B------:R-:W-:Y:S05]  /*8ab0*/  BRA `(.L_x_125) ;  /* 0xffffff8c004c7947 */ /* 0x000fea000383ffff */
.L_x_27:
[----:B-1----:R-:W-:-:S07]  /*8ac0*/  MOV R2, UR33 ;  /* 0x0000002100027c02 */ /* 0x002fce0008000f00 */
.L_x_126:
[----:B-1----:R1:W2:Y:S02]  /*8ad0*/  SYNCS.PHASECHK.TRANS64.TRYWAIT P0, [R2+URZ+0x28], R5 ;  /* 0x00002805020075a7 */ /* 0x0022a400080011ff */
[----:B--2---:R-:W-:Y:S05]  /*8ae0*/  @!P0 NANOSLEEP.SYNCS 0x989680 ;  /* 0x009896800000895d */ /* 0x004fea0003900000 */
[----:B------:R-:W2:Y:S02]  /*8af0*/  @!P0 SYNCS.PHASECHK.TRANS64 P0, [R2+URZ+0x28], R5 ;  /* 0x00002805020085a7 */ /* 0x000ea400080010ff */
[----:B--2---:R-:W-:Y:S05]  /*8b00*/  @!P0 BRA `(.L_x_126) ;  /* 0xfffffffc00f08947 */ /* 0x004fea000383ffff */
[----:B------:R-:W-:Y:S05]  /*8b10*/  BRA `(.L_x_26) ;  /* 0xffffff8c00b47947 */ /* 0x000fea000383ffff */
.L_x_34:
[----:B-1----:R-:W-:-:S07]  /*8b20*/  MOV R2, UR17 ;  /* 0x0000001100027c02 */ /* 0x002fce0008000f00 */
.L_x_127:
[----:B-1----:R1:W2:Y:S02]  /*8b30*/  SYNCS.PHASECHK.TRANS64.TRYWAIT P0, [R2+URZ+0x28], R5 ;  /* 0x00002805020075a7 */ /* 0x0022a400080011ff */
[----:B--2---:R-:W-:Y:S05]  /*8b40*/  @!P0 NANOSLEEP.SYNCS 0x989680 ;  /* 0x009896800000895d */ /* 0x004fea0003900000 */
[----:B------:R-:W2:Y:S02]  /*8b50*/  @!P0 SYNCS.PHASECHK.TRANS64 P0, [R2+URZ+0x28], R5 ;  /* 0x00002805020085a7 */ /* 0x000ea400080010ff */
[----:B--2---:R-:W-:Y:S05]  /*8b60*/  @!P0 BRA `(.L_x_127) ;  /* 0xfffffffc00f08947 */ /* 0x004fea000383ffff */
[----:B------:R-:W-:Y:S05]  /*8b70*/  BRA `(.L_x_33) ;  /* 0xffffff9000707947 */ /* 0x000fea000383ffff */
.L_x_39:
[----:B-1----:R1:W2:Y:S02]  /*8b80*/  SYNCS.PHASECHK.TRANS64.TRYWAIT P0, [R2+URZ+0x80], R3 ;  /* 0x00008003020075a7 */ /* 0x0022a400080011ff */
[----:B--2---:R-:W-:Y:S05]  /*8b90*/  @!P0 NANOSLEEP.SYNCS 0x989680 ;  /* 0x009896800000895d */ /* 0x004fea0003900000 */
[----:B------:R-:W2:Y:S02]  /*8ba0*/  @!P0 SYNCS.PHASECHK.TRANS64 P0, [R2+URZ+0x80], R3 ;  /* 0x00008003020085a7 */ /* 0x000ea400080010ff */
[----:B--2---:R-:W-:Y:S05]  /*8bb0*/  @!P0 BRA `(.L_x_39) ;  /* 0xfffffffc00f08947 */ /* 0x004fea000383ffff */
[----:B------:R-:W-:Y:S05]  /*8bc0*/  BRA `(.L_x_128) ;  /* 0xffffff9400147947 */ /* 0x000fea000383ffff */
.L_x_43:
[----:B---3--:R-:W-:-:S07]  /*8bd0*/  MOV R0, UR5 ;  /* 0x0000000500007c02 */ /* 0x008fce0008000f00 */
.L_x_129:
[----:B-1----:R1:W2:Y:S02]  /*8be0*/  SYNCS.PHASECHK.TRANS64.TRYWAIT P0, [R0+URZ], R3 ;  /* 0x00000003000075a7 */ /* 0x0022a400080011ff */
[----:B--2---:R-:W-:Y:S05]  /*8bf0*/  @!P0 NANOSLEEP.SYNCS 0x989680 ;  /* 0x009896800000895d */ /* 0x004fea0003900000 */
[----:B------:R-:W2:Y:S02]  /*8c00*/  @!P0 SYNCS.PHASECHK.TRANS64 P0, [R0+URZ], R3 ;  /* 0x00000003000085a7 */ /* 0x000ea400080010ff */
[----:B--2---:R-:W-:Y:S05]  /*8c10*/  @!P0 BRA `(.L_x_129) ;  /* 0xfffffffc00f08947 */ /* 0x004fea000383ffff */
[----:B------:R-:W-:Y:S05]  /*8c20*/  BRA `(.L_x_130) ;  /* 0xffffff9800847947 */ /* 0x000fea000383ffff */
.L_x_44:
[----:B---3--:R-:W-:-:S07]  /*8c30*/  MOV R0, UR5 ;  /* 0x0000000500007c02 */ /* 0x008fce0008000f00 */
.L_x_131:
[----:B-1----:R1:W2:Y:S02]  /*8c40*/  SYNCS.PHASECHK.TRANS64.TRYWAIT P0, [R0+URZ], R3 ;  /* 0x00000003000075a7 */ /* 0x0022a400080011ff */
[----:B--2---:R-:W-:Y:S05]  /*8c50*/  @!P0 NANOSLEEP.SYNCS 0x989680 ;  /* 0x009896800000895d */ /* 0x004fea0003900000 */
[----:B------:R-:W2:Y:S02]  /*8c60*/  @!P0 SYNCS.PHASECHK.TRANS64 P0, [R0+URZ], R3 ;  /* 0x00000003000085a7 */ /* 0x000ea400080010ff */
[----:B--2---:R-:W-:Y:S05]  /*8c70*/  @!P0 BRA `(.L_x_131) ;  /* 0xfffffffc00f08947 */ /* 0x004fea000383ffff */
[----:B------:R-:W-:Y:S05]  /*8c80*/  BRA `(.L_x_132) ;  /* 0xffffff9800907947 */ /* 0x000fea000383ffff */
.L_x_45:
[----:B---3--:R-:W-:-:S07]  /*8c90*/  MOV R0, UR5 ;  /* 0x0000000500007c02 */ /* 0x008fce0008000f00 */
.L_x_133:
[----:B-1----:R1:W2:Y:S02]  /*8ca0*/  SYNCS.PHASECHK.TRANS64.TRYWAIT P0, [R0+URZ], R3 ;  /* 0x00000003000075a7 */ /* 0x0022a400080011ff */
[----:B--2---:R-:W-:Y:S05]  /*8cb0*/  @!P0 NANOSLEEP.SYNCS 0x989680 ;  /* 0x009896800000895d */ /* 0x004fea0003900000 */
[----:B------:R-:W2:Y:S02]  /*8cc0*/  @!P0 SYNCS.PHASECHK.TRANS64 P0, [R0+URZ], R3 ;  /* 0x00000003000085a7 */ /* 0x000ea400080010ff */
[----:B--2---:R-:W-:Y:S05]  /*8cd0*/  @!P0 BRA `(.L_x_133) ;  /* 0xfffffffc00f08947 */ /* 0x004fea000383ffff */
[----:B------:R-:W-:Y:S05]  /*8ce0*/  BRA `(.L_x_134) ;  /* 0xffffff98009c7947 */ /* 0x000fea000383ffff */
.L_x_46:
[----:B---3--:R-:W-:-:S07]  /*8cf0*/  MOV R0, UR5 ;  /* 0x0000000500007c02 */ /* 0x008fce0008000f00 */
.L_x_135:
[----:B-1----:R1:W2:Y:S02]  /*8d00*/  SYNCS.PHASECHK.TRANS64.TRYWAIT P0, [R0+URZ], R3 ;  /* 0x00000003000075a7 */ /* 0x0022a400080011ff */
[----:B--2---:R-:W-:Y:S05]  /*8d10*/  @!P0 NANOSLEEP.SYNCS 0x989680 ;  /* 0x009896800000895d */ /* 0x004fea0003900000 */
[----:B------:R-:W2:Y:S02]  /*8d20*/  @!P0 SYNCS.PHASECHK.TRANS64 P0, [R0+URZ], R3 ;  /* 0x00000003000085a7 */ /* 0x000ea400080010ff */
[----:B--2---:R-:W-:Y:S05]  /*8d30*/  @!P0 BRA `(.L_x_135) ;  /* 0xfffffffc00f08947 */ /* 0x004fea000383ffff */
[----:B------:R-:W-:Y:S05]  /*8d40*/  BRA `(.L_x_136) ;  /* 0xffffff9800a87947 */ /* 0x000fea000383ffff */
.L_x_49:
[----:B-1----:R1:W2:Y:S02]  /*8d50*/  SYNCS.PHASECHK.TRANS64.TRYWAIT P0, [R0+URZ+0xe0], R5 ;  /* 0x0000e005000075a7 */ /* 0x0022a400080011ff */
[----:B--2---:R-:W-:Y:S05]  /*8d60*/  @!P0 NANOSLEEP.SYNCS 0x989680 ;  /* 0x009896800000895d */ /* 0x004fea0003900000 */
[----:B------:R-:W2:Y:S02]  /*8d70*/  @!P0 SYNCS.PHASECHK.TRANS64 P0, [R0+URZ+0xe0], R5 ;  /* 0x0000e005000085a7 */ /* 0x000ea400080010ff */
[----:B--2---:R-:W-:Y:S05]  /*8d80*/  @!P0 BRA `(.L_x_49) ;  /* 0xfffffffc00f08947 */ /* 0x004fea000383ffff */
[----:B------:R-:W-:Y:S05]  /*8d90*/  BRA `(.L_x_137) ;  /* 0xffffff9c00087947 */ /* 0x000fea000383ffff */
.L_x_50:
[----:B------:R-:W-:-:S07]  /*8da0*/  MOV R0, UR5 ;  /* 0x0000000500007c02 */ /* 0x000fce0008000f00 */
.L_x_138:
[----:B-1----:R1:W2:Y:S02]  /*8db0*/  SYNCS.PHASECHK.TRANS64.TRYWAIT P0, [R0+URZ+0x90], R7 ;  /* 0x00009007000075a7 */ /* 0x0022a400080011ff */
[----:B--2---:R-:W-:Y:S05]  /*8dc0*/  @!P0 NANOSLEEP.SYNCS 0x989680 ;  /* 0x009896800000895d */ /* 0x004fea0003900000 */
[----:B------:R-:W2:Y:S02]  /*8dd0*/  @!P0 SYNCS.PHASECHK.TRANS64 P0, [R0+URZ+0x90], R7 ;  /* 0x00009007000085a7 */ /* 0x000ea400080010ff */
[----:B--2---:R-:W-:Y:S05]  /*8de0*/  @!P0 BRA `(.L_x_138) ;  /* 0xfffffffc00f08947 */ /* 0x004fea000383ffff */
[----:B------:R-:W-:Y:S05]  /*8df0*/  BRA `(.L_x_139) ;  /* 0xffffff9c00187947 */ /* 0x000fea000383ffff */
.L_x_51:
[----:B-1----:R1:W2:Y:S02]  /*8e00*/  SYNCS.PHASECHK.TRANS64.TRYWAIT P1, [R0+URZ+0x80], R5 ;  /* 0x00008005000075a7 */ /* 0x0022a400080211ff */
[----:B--2---:R-:W-:Y:S05]  /*8e10*/  @!P1 NANOSLEEP.SYNCS 0x989680 ;  /* 0x009896800000995d */ /* 0x004fea0003900000 */
[----:B------:R-:W2:Y:S02]  /*8e20*/  @!P1 SYNCS.PHASECHK.TRANS64 P1, [R0+URZ+0x80], R5 ;  /* 0x00008005000095a7 */ /* 0x000ea400080210ff */
[----:B--2---:R-:W-:Y:S05]  /*8e30*/  @!P1 BRA `(.L_x_51) ;  /* 0xfffffffc00f09947 */ /* 0x004fea000383ffff */
[----:B------:R-:W-:Y:S05]  /*8e40*/  BRA `(.L_x_140) ;  /* 0xffffff9c00487947 */ /* 0x000fea000383ffff */
.L_x_54:
[----:B------:R-:W-:-:S07]  /*8e50*/  MOV R0, UR5 ;  /* 0x0000000500007c02 */ /* 0x000fce0008000f00 */
.L_x_141:
[----:B-1----:R1:W2:Y:S02]  /*8e60*/  SYNCS.PHASECHK.TRANS64.TRYWAIT P0, [R0+URZ+0x90], R3 ;  /* 0x00009003000075a7 */ /* 0x0022a400080011ff */
[----:B--2---:R-:W-:Y:S05]  /*8e70*/  @!P0 NANOSLEEP.SYNCS 0x989680 ;  /* 0x009896800000895d */ /* 0x004fea0003900000 */
[----:B------:R-:W2:Y:S02]  /*8e80*/  @!P0 SYNCS.PHASECHK.TRANS64 P0, [R0+URZ+0x90], R3 ;  /* 0x00009003000085a7 */ /* 0x000ea400080010ff */
[----:B--2---:R-:W-:Y:S05]  /*8e90*/  @!P0 BRA `(.L_x_141) ;  /* 0xfffffffc00f08947 */ /* 0x004fea000383ffff */
[----:B------:R-:W-:Y:S05]  /*8ea0*/  BRA `(.L_x_53) ;  /* 0xffffff9c009c7947 */ /* 0x000fea000383ffff */
.L_x_63:
[----:B-1----:R-:W-:-:S04]  /*8eb0*/  MOV R4, UR6 ;  /* 0x0000000600047c02 */ /* 0x002fc80008000f00 */
[----:B------:R1:W2:Y:S03]  /*8ec0*/  SYNCS.PHASECHK.TRANS64.TRYWAIT P0, [R4+URZ+0x8], R5 ;  /* 0x00000805040075a7 */ /* 0x0002a600080011ff */
[----:B--2---:R-:W-:Y:S05]  /*8ed0*/  @!P0 NANOSLEEP.SYNCS 0x989680 ;  /* 0x009896800000895d */ /* 0x004fea0003900000 */
[----:B------:R-:W2:Y:S02]  /*8ee0*/  @!P0 SYNCS.PHASECHK.TRANS64 P0, [R4+URZ+0x8], R5 ;  /* 0x00000805040085a7 */ /* 0x000ea400080010ff */
[----:B--2---:R-:W-:Y:S05]  /*8ef0*/  @!P0 BRA `(.L_x_63) ;  /* 0xfffffffc00ec8947 */ /* 0x004fea000383ffff */
[----:B------:R-:W-:Y:S05]  /*8f00*/  BRA `(.L_x_62) ;  /* 0xffffffa000507947 */ /* 0x000fea000383ffff */
.L_x_65:
[----:B------:R-:W-:Y:S01]  /*8f10*/  BSSY B0, `(.L_x_142) ;  /* 0x0000006000007945 */ /* 0x000fe20003800000 */
[----:B------:R-:W-:-:S07]  /*8f20*/  MOV R15, 0xffffffff ;  /* 0xffffffff000f7802 */ /* 0x000fce0000000f00 */
[----:B-1---5:R-:W-:Y:S05]  /*8f30*/  WARPSYNC.COLLECTIVE R15, `(.L_x_143) ;  /* 0x000000000f0c7348 */ /* 0x022fea0003c00000 */
[----:B------:R-:W-:Y:S02]  /*8f40*/  ELECT P6, UR79, PT ;  /* 0x00000000004f782f */ /* 0x000fe400038c0000 */
[----:B------:R-:W-:Y:S01]  /*8f50*/  MOV R14, UR79 ;  /* 0x0000004f000e7c02 */ /* 0x000fe20008000f00 */
[----:B-1---5:R-:W-:Y:S10]  /*8f60*/  ENDCOLLECTIVE ;  /* 0x000000000000791b */ /* 0x022ff40003800000 */
.L_x_143:
[----:B------:R-:W-:Y:S05]  /*8f70*/  BSYNC B0 ;  /* 0x0000000000007941 */ /* 0x000fea0003800000 */
.L_x_142:
[----:B------:R-:W-:Y:S05]  /*8f80*/  BRA `(.L_x_144) ;  /* 0xffffffa000807947 */ /* 0x000fea000383ffff */
.L_x_67:
[----:B-1----:R-:W-:-:S04]  /*8f90*/  MOV R2, UR6 ;  /* 0x0000000600027c02 */ /* 0x002fc80008000f00 */
[----:B------:R1:W2:Y:S03]  /*8fa0*/  SYNCS.PHASECHK.TRANS64.TRYWAIT P0, [R2+URZ+0x8], R3 ;  /* 0x00000803020075a7 */ /* 0x0002a600080011ff */
[----:B--2---:R-:W-:Y:S05]  /*8fb0*/  @!P0 NANOSLEEP.SYNCS 0x989680 ;  /* 0x009896800000895d */ /* 0x004fea0003900000 */
[----:B------:R-:W2:Y:S02]  /*8fc0*/  @!P0 SYNCS.PHASECHK.TRANS64 P0, [R2+URZ+0x8], R3 ;  /* 0x00000803020085a7 */ /* 0x000ea400080010ff */
[----:B--2---:R-:W-:Y:S05]  /*8fd0*/  @!P0 BRA `(.L_x_67) ;  /* 0xfffffffc00ec8947 */ /* 0x004fea000383ffff */
[----:B------:R-:W-:Y:S05]  /*8fe0*/  BRA `(.L_x_66) ;  /* 0xffffffa000847947 */ /* 0x000fea000383ffff */
.L_x_68:
[----:B-1----:R1:W2:Y:S02]  /*8ff0*/  SYNCS.PHASECHK.TRANS64.TRYWAIT P0, [R0+URZ+0x80], R5 ;  /* 0x00008005000075a7 */ /* 0x0022a400080011ff */
[----:B--2---:R-:W-:Y:S05]  /*9000*/  @!P0 NANOSLEEP.SYNCS 0x989680 ;  /* 0x009896800000895d */ /* 0x004fea0003900000 */
[----:B------:R-:W2:Y:S02]  /*9010*/  @!P0 SYNCS.PHASECHK.TRANS64 P0, [R0+URZ+0x80], R5 ;  /* 0x00008005000085a7 */ /* 0x000ea400080010ff */
[----:B--2---:R-:W-:Y:S05]  /*9020*/  @!P0 BRA `(.L_x_68) ;  /* 0xfffffffc00f08947 */ /* 0x004fea000383ffff */
[----:B------:R-:W-:Y:S05]  /*9030*/  BRA `(.L_x_145) ;  /* 0xffffffa400707947 */ /* 0x000fea000383ffff */
.L_x_70:
[----:B------:R-:W-:-:S07]  /*9040*/  MOV R0, UR9 ;  /* 0x0000000900007c02 */ /* 0x000fce0008000f00 */
.L_x_146:
[----:B-1----:R1:W2:Y:S02]  /*9050*/  SYNCS.PHASECHK.TRANS64.TRYWAIT P0, [R0+URZ+0xc0], R5 ;  /* 0x0000c005000075a7 */ /* 0x0022a400080011ff */
[----:B--2---:R-:W-:Y:S05]  /*9060*/  @!P0 NANOSLEEP.SYNCS 0x989680 ;  /* 0x009896800000895d */ /* 0x004fea0003900000 */
[----:B------:R-:W2:Y:S02]  /*9070*/  @!P0 SYNCS.PHASECHK.TRANS64 P0, [R0+URZ+0xc0], R5 ;  /* 0x0000c005000085a7 */ /* 0x000ea400080010ff */
[----:B--2---:R-:W-:Y:S05]  /*9080*/  @!P0 BRA `(.L_x_146) ;  /* 0xfffffffc00f08947 */ /* 0x004fea000383ffff */
[----:B------:R-:W-:Y:S05]  /*9090*/  BRA `(.L_x_147) ;  /* 0xffffffa400bc7947 */ /* 0x000fea000383ffff */
.L_x_73:
[----:B------:R-:W-:Y:S07]  /*90a0*/  MOV R0, UR8 ;  /* 0x0000000800007c02 */ /* 0x000fee0008000f00 */
.L_x_148:
[----:B-1----:R1:W2:Y:S02]  /*90b0*/  SYNCS.PHASECHK.TRANS64.TRYWAIT P0, [R0+URZ], R5 ;  /* 0x00000005000075a7 */ /* 0x0022a400080011ff */
[----:B--2---:R-:W-:Y:S05]  /*90c0*/  @!P0 NANOSLEEP.SYNCS 0x989680 ;  /* 0x009896800000895d */ /* 0x004fea0003900000 */
[----:B------:R-:W2:Y:S02]  /*90d0*/  @!P0 SYNCS.PHASECHK.TRANS64 P0, [R0+URZ], R5 ;  /* 0x00000005000085a7 */ /* 0x000ea400080010ff */
[----:B--2---:R-:W-:Y:S05]  /*90e0*/  @!P0 BRA `(.L_x_148) ;  /* 0xfffffffc00f08947 */ /* 0x004fea000383ffff */
[----:B------:R-:W-:Y:S05]  /*90f0*/  BRA `(.L_x_72) ;  /* 0xffffffa400d07947 */ /* 0x000fea000383ffff */
.L_x_77:
[----:B-1----:R-:W-:-:S07]  /*9100*/  MOV R0, UR8 ;  /* 0x0000000800007c02 */ /* 0x002fce0008000f00 */
.L_x_149:
[----:B-1----:R1:W2:Y:S02]  /*9110*/  SYNCS.PHASECHK.TRANS64.TRYWAIT P0, [R0+URZ], R3 ;  /* 0x00000003000075a7 */ /* 0x0022a400080011ff */
[----:B--2---:R-:W-:Y:S05]  /*9120*/  @!P0 NANOSLEEP.SYNCS 0x989680 ;  /* 0x009896800000895d */ /* 0x004fea0003900000 */
[----:B------:R-:W2:Y:S02]  /*9130*/  @!P0 SYNCS.PHASECHK.TRANS64 P0, [R0+URZ], R3 ;  /* 0x00000003000085a7 */ /* 0x000ea400080010ff */
[----:B--2---:R-:W-:Y:S05]  /*9140*/  @!P0 BRA `(.L_x_149) ;  /* 0xfffffffc00f08947 */ /* 0x004fea000383ffff */
[----:B------:R-:W-:Y:S05]  /*9150*/  BRA `(.L_x_150) ;  /* 0xffffffa800c47947 */ /* 0x000fea000383ffff */
.L_x_78:
[----:B------:R-:W-:-:S07]  /*9160*/  MOV R0, UR8 ;  /* 0x0000000800007c02 */ /* 0x000fce0008000f00 */
.L_x_151:
[----:B-1----:R1:W2:Y:S02]  /*9170*/  SYNCS.PHASECHK.TRANS64.TRYWAIT P0, [R0+URZ], R3 ;  /* 0x00000003000075a7 */ /* 0x0022a400080011ff */
[----:B--2---:R-:W-:Y:S05]  /*9180*/  @!P0 NANOSLEEP.SYNCS 0x989680 ;  /* 0x009896800000895d */ /* 0x004fea0003900000 */
[----:B------:R-:W2:Y:S02]  /*9190*/  @!P0 SYNCS.PHASECHK.TRANS64 P0, [R0+URZ], R3 ;  /* 0x00000003000085a7 */ /* 0x000ea400080010ff */
[----:B--2---:R-:W-:Y:S05]  /*91a0*/  @!P0 BRA `(.L_x_151) ;  /* 0xfffffffc00f08947 */ /* 0x004fea000383ffff */
[----:B------:R-:W-:Y:S05]  /*91b0*/  BRA `(.L_x_152) ;  /* 0xffffffa800d07947 */ /* 0x000fea000383ffff */
.L_x_79:
[----:B------:R-:W-:-:S07]  /*91c0*/  MOV R0, UR8 ;  /* 0x0000000800007c02 */ /* 0x000fce0008000f00 */
.L_x_153:
[----:B-1----:R1:W2:Y:S02]  /*91d0*/  SYNCS.PHASECHK.TRANS64.TRYWAIT P0, [R0+URZ], R3 ;  /* 0x00000003000075a7 */ /* 0x0022a400080011ff */
[----:B--2---:R-:W-:Y:S05]  /*91e0*/  @!P0 NANOSLEEP.SYNCS 0x989680 ;  /* 0x009896800000895d */ /* 0x004fea0003900000 */
[----:B------:R-:W2:Y:S02]  /*91f0*/  @!P0 SYNCS.PHASECHK.TRANS64 P0, [R0+URZ], R3 ;  /* 0x00000003000085a7 */ /* 0x000ea400080010ff */
[----:B--2---:R-:W-:Y:S05]  /*9200*/  @!P0 BRA `(.L_x_153) ;  /* 0xfffffffc00f08947 */ /* 0x004fea000383ffff */
[----:B------:R-:W-:Y:S05]  /*9210*/  BRA `(.L_x_154) ;  /* 0xffffffa800dc7947 */ /* 0x000fea000383ffff */
.L_x_82:
[----:B------:R-:W-:-:S07]  /*9220*/  MOV R0, UR7 ;  /* 0x0000000700007c02 */ /* 0x000fce0008000f00 */
.L_x_155:
[----:B-1----:R1:W2:Y:S02]  /*9230*/  SYNCS.PHASECHK.TRANS64.TRYWAIT P1, [R0+URZ+0x100], R3 ;  /* 0x00010003000075a7 */ /* 0x0022a400080211ff */
[----:B--2---:R-:W-:Y:S05]  /*9240*/  @!P1 NANOSLEEP.SYNCS 0x989680 ;  /* 0x009896800000995d */ /* 0x004fea0003900000 */
[----:B------:R-:W2:Y:S02]  /*9250*/  @!P1 SYNCS.PHASECHK.TRANS64 P1, [R0+URZ+0x100], R3 ;  /* 0x00010003000095a7 */ /* 0x000ea400080210ff */
[----:B--2---:R-:W-:Y:S05]  /*9260*/  @!P1 BRA `(.L_x_155) ;  /* 0xfffffffc00f09947 */ /* 0x004fea000383ffff */
[----:B------:R-:W-:Y:S05]  /*9270*/  BRA `(.L_x_156) ;  /* 0xffffffac00287947 */ /* 0x000fea000383ffff */
.L_x_87:
[----:B--2---:R2:W4:Y:S02]  /*9280*/  SYNCS.PHASECHK.TRANS64.TRYWAIT P0, [R0+URZ+0x80], R3 ;  /* 0x00008003000075a7 */ /* 0x00452400080011ff */
[----:B----4-:R-:W-:Y:S05]  /*9290*/  @!P0 NANOSLEEP.SYNCS 0x989680 ;  /* 0x009896800000895d */ /* 0x010fea0003900000 */
[----:B------:R-:W4:Y:S02]  /*92a0*/  @!P0 SYNCS.PHASECHK.TRANS64 P0, [R0+URZ+0x80], R3 ;  /* 0x00008003000085a7 */ /* 0x000f2400080010ff */
[----:B----4-:R-:W-:Y:S05]  /*92b0*/  @!P0 BRA `(.L_x_87) ;  /* 0xfffffffc00f08947 */ /* 0x010fea000383ffff */
[----:B------:R-:W-:Y:S05]  /*92c0*/  BRA `(.L_x_157) ;  /* 0xffffffb000347947 */ /* 0x000fea000383ffff */
.L_x_90:
[----:B------:R-:W-:Y:S07]  /*92d0*/  MOV R0, UR6 ;  /* 0x0000000600007c02 */ /* 0x000fee0008000f00 */
.L_x_158:
[----:B--2---:R2:W4:Y:S02]  /*92e0*/  SYNCS.PHASECHK.TRANS64.TRYWAIT P0, [R0+URZ+0x78], R3 ;  /* 0x00007803000075a7 */ /* 0x00452400080011ff */
[----:B----4-:R-:W-:Y:S05]  /*92f0*/  @!P0 NANOSLEEP.SYNCS 0x989680 ;  /* 0x009896800000895d */ /* 0x010fea0003900000 */
[----:B------:R-:W4:Y:S02]  /*9300*/  @!P0 SYNCS.PHASECHK.TRANS64 P0, [R0+URZ+0x78], R3 ;  /* 0x00007803000085a7 */ /* 0x000f2400080010ff */
[----:B----4-:R-:W-:Y:S05]  /*9310*/  @!P0 BRA `(.L_x_158) ;  /* 0xfffffffc00f08947 */ /* 0x010fea000383ffff */
[----:B------:R-:W-:Y:S05]  /*9320*/  BRA `(.L_x_89) ;  /* 0xffffffb400147947 */ /* 0x000fea000383ffff */
.L_x_93:
[----:B--2---:R-:W-:Y:S07]  /*9330*/  MOV R3, UR6 ;  /* 0x0000000600037c02 */ /* 0x004fee0008000f00 */
.L_x_159:
[----:B-1----:R1:W2:Y:S02]  /*9340*/  SYNCS.PHASECHK.TRANS64.TRYWAIT P0, [R3+URZ+0x60], R12 ;  /* 0x0000600c030075a7 */ /* 0x0022a400080011ff */
[----:B--2---:R-:W-:Y:S05]  /*9350*/  @!P0 NANOSLEEP.SYNCS 0x989680 ;  /* 0x009896800000895d */ /* 0x004fea0003900000 */
[----:B------:R-:W2:Y:S02]  /*9360*/  @!P0 SYNCS.PHASECHK.TRANS64 P0, [R3+URZ+0x60], R12 ;  /* 0x0000600c030085a7 */ /* 0x000ea400080010ff */
[----:B--2---:R-:W-:Y:S05]  /*9370*/  @!P0 BRA `(.L_x_159) ;  /* 0xfffffffc00f08947 */ /* 0x004fea000383ffff */
[----:B------:R-:W-:Y:S05]  /*9380*/  BRA `(.L_x_160) ;  /* 0xffffffb4008c7947 */ /* 0x000fea000383ffff */
.L_x_94:
[----:B------:R-:W-:Y:S07]  /*9390*/  MOV R3, UR6 ;  /* 0x0000000600037c02 */ /* 0x000fee0008000f00 */
.L_x_161:
[----:B-1----:R1:W2:Y:S02]  /*93a0*/  SYNCS.PHASECHK.TRANS64.TRYWAIT P0, [R3+URZ+0x68], R12 ;  /* 0x0000680c030075a7 */ /* 0x0022a400080011ff */
[----:B--2---:R-:W-:Y:S05]  /*93b0*/  @!P0 NANOSLEEP.SYNCS 0x989680 ;  /* 0x009896800000895d */ /* 0x004fea0003900000 */
[----:B------:R-:W2:Y:S02]  /*93c0*/  @!P0 SYNCS.PHASECHK.TRANS64 P0, [R3+URZ+0x68], R12 ;  /* 0x0000680c030085a7 */ /* 0x000ea400080010ff */
[----:B--2---:R-:W-:Y:S05]  /*93d0*/  @!P0 BRA `(.L_x_161) ;  /* 0xfffffffc00f08947 */ /* 0x004fea000383ffff */
[----:B------:R-:W-:Y:S05]  /*93e0*/  BRA `(.L_x_162) ;  /* 0xffffffb8000c7947 */ /* 0x000fea000383ffff */
.L_x_96:
[----:B------:R-:W-:-:S07]  /*93f0*/  MOV R0, UR6 ;  /* 0x0000000600007c02 */ /* 0x000fce0008000f00 */
.L_x_163:
[----:B-1----:R1:W4:Y:S02]  /*9400*/  SYNCS.PHASECHK.TRANS64.TRYWAIT P0, [R0+URZ+0x60], R3 ;  /* 0x00006003000075a7 */ /* 0x00232400080011ff */
[----:B----4-:R-:W-:Y:S05]  /*9410*/  @!P0 NANOSLEEP.SYNCS 0x989680 ;  /* 0x009896800000895d */ /* 0x010fea0003900000 */
[----:B------:R-:W4:Y:S02]  /*9420*/  @!P0 SYNCS.PHASECHK.TRANS64 P0, [R0+URZ+0x60], R3 ;  /* 0x00006003000085a7 */ /* 0x000f2400080010ff */
[----:B----4-:R-:W-:Y:S05]  /*9430*/  @!P0 BRA `(.L_x_163) ;  /* 0xfffffffc00f08947 */ /* 0x010fea000383ffff */
[----:B------:R-:W-:Y:S05]  /*9440*/  BRA `(.L_x_164) ;  /* 0xffffffb8007c7947 */ /* 0x000fea000383ffff */
.L_x_98:
[----:B--2---:R2:W3:Y:S02]  /*9450*/  SYNCS.PHASECHK.TRANS64.TRYWAIT P0, [R0+URZ+0x80], R3 ;  /* 0x00008003000075a7 */ /* 0x0044e400080011ff */
[----:B---3--:R-:W-:Y:S05]  /*9460*/  @!P0 NANOSLEEP.SYNCS 0x989680 ;  /* 0x009896800000895d */ /* 0x008fea0003900000 */
[----:B------:R-:W3:Y:S02]  /*9470*/  @!P0 SYNCS.PHASECHK.TRANS64 P0, [R0+URZ+0x80], R3 ;  /* 0x00008003000085a7 */ /* 0x000ee400080010ff */
[----:B---3--:R-:W-:Y:S05]  /*9480*/  @!P0 BRA `(.L_x_98) ;  /* 0xfffffffc00f08947 */ /* 0x008fea000383ffff */
[----:B------:R-:W-:Y:S05]  /*9490*/  BRA `(.L_x_165) ;  /* 0xffffffbc00447947 */ /* 0x000fea000383ffff */
.L_x_109:
[----:B-1----:R1:W3:Y:S02]  /*94a0*/  SYNCS.PHASECHK.TRANS64.TRYWAIT P1, [R3+URZ+0x50], R0 ;  /* 0x00005000030075a7 */ /* 0x0022e400080211ff */
[----:B---3--:R-:W-:Y:S05]  /*94b0*/  @!P1 NANOSLEEP.SYNCS 0x989680 ;  /* 0x009896800000995d */ /* 0x008fea0003900000 */
[----:B------:R-:W3:Y:S02]  /*94c0*/  @!P1 SYNCS.PHASECHK.TRANS64 P1, [R3+URZ+0x50], R0 ;  /* 0x00005000030095a7 */ /* 0x000ee400080210ff */
[----:B---3--:R-:W-:Y:S05]  /*94d0*/  @!P1 BRA `(.L_x_109) ;  /* 0xfffffffc00f09947 */ /* 0x008fea000383ffff */
[----:B------:R-:W-:Y:S05]  /*94e0*/  BRA `(.L_x_108) ;  /* 0xffffffc800687947 */ /* 0x000fea000383ffff */
.L_x_111:
[----:B-1----:R1:W4:Y:S02]  /*94f0*/  SYNCS.PHASECHK.TRANS64.TRYWAIT P0, [R195+URZ+0xa0], R2 ;  /* 0x0000a002c30075a7 */ /* 0x00232400080011ff */
[----:B----4-:R-:W-:Y:S05]  /*9500*/  @!P0 NANOSLEEP.SYNCS 0x989680 ;  /* 0x009896800000895d */ /* 0x010fea0003900000 */
[----:B------:R-:W4:Y:S02]  /*9510*/  @!P0 SYNCS.PHASECHK.TRANS64 P0, [R195+URZ+0xa0], R2 ;  /* 0x0000a002c30085a7 */ /* 0x000f2400080010ff */
[----:B----4-:R-:W-:Y:S05]  /*9520*/  @!P0 BRA `(.L_x_111) ;  /* 0xfffffffc00f08947 */ /* 0x010fea000383ffff */
[----:B------:R-:W-:Y:S05]  /*9530*/  BRA `(.L_x_110) ;  /* 0xffffffc800c47947 */ /* 0x000fea000383ffff */
.L_x_120:
[----:B--2---:R2:W3:Y:S02]  /*9540*/  SYNCS.PHASECHK.TRANS64.TRYWAIT P0, [R216+URZ+0x50], R3 ;  /* 0x00005003d80075a7 */ /* 0x0044e400080011ff */
[----:B---3--:R-:W-:Y:S05]  /*9550*/  @!P0 NANOSLEEP.SYNCS 0x989680 ;  /* 0x009896800000895d */ /* 0x008fea0003900000 */
[----:B------:R-:W3:Y:S02]  /*9560*/  @!P0 SYNCS.PHASECHK.TRANS64 P0, [R216+URZ+0x50], R3 ;  /* 0x00005003d80085a7 */ /* 0x000ee400080010ff */
[----:B---3--:R-:W-:Y:S05]  /*9570*/  @!P0 BRA `(.L_x_120) ;  /* 0xfffffffc00f08947 */ /* 0x008fea000383ffff */
[----:B------:R-:W-:Y:S05]  /*9580*/  BRA `(.L_x_119) ;  /* 0xffffffdc00d07947 */ /* 0x000fea000383ffff */
        .weak           $__internal_0_$__cuda_sm10x_tcgen05_guardrail_trap_col_being_dealloced_not_returned_by_alloc
        .type           $__internal_0_$__cuda_sm10x_tcgen05_guardrail_trap_col_being_dealloced_not_returned_by_alloc,@function
        .size           $__internal_0_$__cuda_sm10x_tcgen05_guardrail_trap_col_being_dealloced_not_returned_by_alloc,($__internal_1_$__cuda_sm10x_tcgen05_guardrail_trap_phase_invalid_during_alloc - $__internal_0_$__cuda_sm10x_tcgen05_guardrail_trap_col_being_dealloced_not_returned_by_alloc)
$__internal_0_$__cuda_sm10x_tcgen05_guardrail_trap_col_being_dealloced_not_returned_by_alloc:
[----:B------:R-:W-:Y:S05]  /*9590*/  BPT.TRAP 0x1 ;  /* 0x000000040000795c */ /* 0x000fea0000300000 */
[----:B------:R-:W-:-:S04]  /*95a0*/  HFMA2 R3, -RZ, RZ, 0, 0 ;  /* 0x00000000ff037431 */ /* 0x000fc800000001ff */
[----:B------:R-:W-:Y:S05]  /*95b0*/  RET.REL.NODEC R2 `(_ZN7cutlass13device_kernelINS_4gemm6kernel13GemmUniversalIN4cute5tupleIJiiiiEEENS1_10collective13CollectiveMmaINS1_35MainloopSm100TmaUmmaWarpSpecializedILi5ELi2ELi4ENS5_IJNS4_1CILi2EEENSA_ILi1EEESC_EEEEENS5_IJNSA_ILi256EEENSA_ILi128EEESG_EEENS_12float_e5m2_tENS5_IJlSC_lEEESI_SJ_NS4_8TiledMMAINS4_8MMA_AtomIJNS4_10MMA_TraitsINS4_25SM100_MMA_F8F6F4_2x1SM_SSEJSI_SI_fSF_SG_NS4_17integral_constantINS4_4UMMA5MajorELSQ_0EEESR_NSO_INSP_7ScaleInELSS_0EEEST_EEEEEENS4_6LayoutINS5_IJSC_SC_SC_EEENS5_IJNSA_ILi0EEESY_SY_EEEEENS5_IJNS4_10UnderscoreES11_S11_EEEEENS4_18SM100_TMA_2SM_LOADENS4_14ComposedLayoutINS4_7SwizzleILi3ELi4ELi3EEENS4_18smem_ptr_flag_bitsILi8EEENSW_INS5_IJNSA_ILi8EEESG_EEENS5_IJSG_SC_EEEEEEEvNS4_8identityES14_S1E_vS1F_EENS_8epilogue10collective18CollectiveEpilogueINS1H_23Sm100TmaWarpSpecializedILi2ELi2ELi64ELb0ELb0EEEJNS5_IJSG_SG_SG_EEENS5_IJNSW_ISG_SC_EENSW_INSA_ILi64EEESC_EEEEESI_SJ_SI_SJ_NS1H_6fusion15FusionCallbacksIS1L_NS1R_17LinearCombinationISI_fSI_fLNS_15FloatRoundStyleE2EEES1M_S1Q_JEEENS4_5SM1004TMEM4LOAD26SM100_TMEM_LOAD_32dp32b64xENS4_13SM90_TMA_LOADENS15_INS16_ILi2ELi4ELi3EEES19_NSW_INS5_IJS1A_S1O_EEENS5_IJS1O_SC_EEEEEEENS4_39AutoVectorizingCopyWithAssumedAlignmentILi128EEENS4_14SM90_TMA_STOREES26_S28_S28_EEEvvEEEEvNT_6ParamsE) ;  /* 0xffffff6802907950 */ /* 0x000fea0003c3ffff */
        .weak           $__internal_1_$__cuda_sm10x_tcgen05_guardrail_trap_phase_invalid_during_alloc
        .type           $__internal_1_$__cuda_sm10x_tcgen05_guardrail_trap_phase_invalid_during_alloc,@function
        .size           $__internal_1_$__cuda_sm10x_tcgen05_guardrail_trap_phase_invalid_during_alloc,($__internal_2_$__cuda_sm10x_tcgen05_guardrail_trap_unallocated_columns_being_dealloced - $__internal_1_$__cuda_sm10x_tcgen05_guardrail_trap_phase_invalid_during_alloc)
$__internal_1_$__cuda_sm10x_tcgen05_guardrail_trap_phase_invalid_during_alloc:
[----:B------:R-:W-:Y:S05]  /*95c0*/  BPT.TRAP 0x1 ;  /* 0x000000040000795c */ /* 0x000fea0000300000 */
[----:B------:R-:W-:-:S04]  /*95d0*/  MOV R3, 0x0 ;  /* 0x0000000000037802 */ /* 0x000fc80000000f00 */
[----:B------:R-:W-:Y:S05]  /*95e0*/  RET.REL.NODEC R2 `(_ZN7cutlass13device_kernelINS_4gemm6kernel13GemmUniversalIN4cute5tupleIJiiiiEEENS1_10collective13CollectiveMmaINS1_35MainloopSm100TmaUmmaWarpSpecializedILi5ELi2ELi4ENS5_IJNS4_1CILi2EEENSA_ILi1EEESC_EEEEENS5_IJNSA_ILi256EEENSA_ILi128EEESG_EEENS_12float_e5m2_tENS5_IJlSC_lEEESI_SJ_NS4_8TiledMMAINS4_8MMA_AtomIJNS4_10MMA_TraitsINS4_25SM100_MMA_F8F6F4_2x1SM_SSEJSI_SI_fSF_SG_NS4_17integral_constantINS4_4UMMA5MajorELSQ_0EEESR_NSO_INSP_7ScaleInELSS_0EEEST_EEEEEENS4_6LayoutINS5_IJSC_SC_SC_EEENS5_IJNSA_ILi0EEESY_SY_EEEEENS5_IJNS4_10UnderscoreES11_S11_EEEEENS4_18SM100_TMA_2SM_LOADENS4_14ComposedLayoutINS4_7SwizzleILi3ELi4ELi3EEENS4_18smem_ptr_flag_bitsILi8EEENSW_INS5_IJNSA_ILi8EEESG_EEENS5_IJSG_SC_EEEEEEEvNS4_8identityES14_S1E_vS1F_EENS_8epilogue10collective18CollectiveEpilogueINS1H_23Sm100TmaWarpSpecializedILi2ELi2ELi64ELb0ELb0EEEJNS5_IJSG_SG_SG_EEENS5_IJNSW_ISG_SC_EENSW_INSA_ILi64EEESC_EEEEESI_SJ_SI_SJ_NS1H_6fusion15FusionCallbacksIS1L_NS1R_17LinearCombinationISI_fSI_fLNS_15FloatRoundStyleE2EEES1M_S1Q_JEEENS4_5SM1004TMEM4LOAD26SM100_TMEM_LOAD_32dp32b64xENS4_13SM90_TMA_LOADENS15_INS16_ILi2ELi4ELi3EEES19_NSW_INS5_IJS1A_S1O_EEENS5_IJS1O_SC_EEEEEEENS4_39AutoVectorizingCopyWithAssumedAlignmentILi128EEENS4_14SM90_TMA_STOREES26_S28_S28_EEEvvEEEEvNT_6ParamsE) ;  /* 0xffffff6802847950 */ /* 0x000fea0003c3ffff */
        .weak           $__internal_2_$__cuda_sm10x_tcgen05_guardrail_trap_unallocated_columns_being_dealloced
        .type           $__internal_2_$__cuda_sm10x_tcgen05_guardrail_trap_unallocated_columns_being_dealloced,@function
        .size           $__internal_2_$__cuda_sm10x_tcgen05_guardrail_trap_unallocated_columns_being_dealloced,(.L_x_167 - $__internal_2_$__cuda_sm10x_tcgen05_guardrail_trap_unallocated_columns_being_dealloced)
$__internal_2_$__cuda_sm10x_tcgen05_guardrail_trap_unallocated_columns_being_dealloced:
[----:B------:R-:W-:Y:S05]  /*95f0*/  BPT.TRAP 0x1 ;  /* 0x000000040000795c */ /* 0x000fea0000300000 */
[----:B------:R-:W-:-:S04]  /*9600*/  HFMA2 R3, -RZ, RZ, 0, 0 ;  /* 0x00000000ff037431 */ /* 0x000fc800000001ff */
[----:B------:R-:W-:Y:S05]  /*9610*/  RET.REL.NODEC R2 `(_ZN7cutlass13device_kernelINS_4gemm6kernel13GemmUniversalIN4cute5tupleIJiiiiEEENS1_10collective13CollectiveMmaINS1_35MainloopSm100TmaUmmaWarpSpecializedILi5ELi2ELi4ENS5_IJNS4_1CILi2EEENSA_ILi1EEESC_EEEEENS5_IJNSA_ILi256EEENSA_ILi128EEESG_EEENS_12float_e5m2_tENS5_IJlSC_lEEESI_SJ_NS4_8TiledMMAINS4_8MMA_AtomIJNS4_10MMA_TraitsINS4_25SM100_MMA_F8F6F4_2x1SM_SSEJSI_SI_fSF_SG_NS4_17integral_constantINS4_4UMMA5MajorELSQ_0EEESR_NSO_INSP_7ScaleInELSS_0EEEST_EEEEEENS4_6LayoutINS5_IJSC_SC_SC_EEENS5_IJNSA_ILi0EEESY_SY_EEEEENS5_IJNS4_10UnderscoreES11_S11_EEEEENS4_18SM100_TMA_2SM_LOADENS4_14ComposedLayoutINS4_7SwizzleILi3ELi4ELi3EEENS4_18smem_ptr_flag_bitsILi8EEENSW_INS5_IJNSA_ILi8EEESG_EEENS5_IJSG_SC_EEEEEEEvNS4_8identityES14_S1E_vS1F_EENS_8epilogue10collective18CollectiveEpilogueINS1H_23Sm100TmaWarpSpecializedILi2ELi2ELi64ELb0ELb0EEEJNS5_IJSG_SG_SG_EEENS5_IJNSW_ISG_SC_EENSW_INSA_ILi64EEESC_EEEEESI_SJ_SI_SJ_NS1H_6fusion15FusionCallbacksIS1L_NS1R_17LinearCombinationISI_fSI_fLNS_15FloatRoundStyleE2EEES1M_S1Q_JEEENS4_5SM1004TMEM4LOAD26SM100_TMEM_LOAD_32dp32b64xENS4_13SM90_TMA_LOADENS15_INS16_ILi2ELi4ELi3EEES19_NSW_INS5_IJS1A_S1O_EEENS5_IJS1O_SC_EEEEEEENS4_39AutoVectorizingCopyWithAssumedAlignmentILi128EEENS4_14SM90_TMA_STOREES26_S28_S28_EEEvvEEEEvNT_6ParamsE) ;  /* 0xffffff6802787950 */ /* 0x000fea0003c3ffff */
.L_x_166:
[----:B------:R-:W-:-:S00]  /*9620*/  BRA `(.L_x_166) ;  /* 0xfffffffc00fc7947 */ /* 0x000fc0000383ffff */
[----:B------:R-:W-:-:S00]  /*9630*/  NOP ;  /* 0x0000000000007918 */ /* 0x000fc00000000000 */
        /* <DEDUP_REMOVED lines=12> */
.L_x_167:


//--------------------- .nv.global.init           --------------------------
	.section	.nv.global.init,"aw",@progbits
.nv.global.init:
	.type		$str$27,@object
	.size		$str$27,($str$28 - $str$27)
$str$27:
        /*0000*/ 	.byte	0x28, 0x61, 0x64, 0x64, 0x72, 0x65, 0x73, 0x73, 0x20, 0x26, 0x20, 0x6d, 0x61, 0x73, 0x6b, 0x29
        /*0010*/ 	.byte	0x20, 0x3d, 0x3d, 0x20, 0x30, 0x00
	.type		$str$28,@object
	.size		$str$28,($str$26 - $str$28)
$str$28:
        /*0016*/ 	.byte	0x2f, 0x74, 0x6d, 0x70, 0x2f, 0x63, 0x75, 0x74, 0x6c, 0x61, 0x73, 0x73, 0x5f, 0x73, 0x77, 0x65
        /*0026*/ 	.byte	0x65, 0x70, 0x5f, 0x73, 0x72, 0x63, 0x2f, 0x69, 0x6e, 0x63, 0x6c, 0x75, 0x64, 0x65, 0x2f, 0x63
        /*0036*/ 	.byte	0x75, 0x74, 0x65, 0x2f, 0x70, 0x6f, 0x69, 0x6e, 0x74, 0x65, 0x72, 0x5f, 0x66, 0x6c, 0x61, 0x67
        /*0046*/ 	.byte	0x67, 0x65, 0x64, 0x2e, 0x68, 0x70, 0x70, 0x00
	.type		$str$26,@object
	.size		$str$26,($str$25 - $str$26)
$str$26:
        /*004e*/ 	.byte	0x2f, 0x74, 0x6d, 0x70, 0x2f, 0x63, 0x75, 0x74, 0x6c, 0x61, 0x73, 0x73, 0x5f, 0x73, 0x77, 0x65
        /*005e*/ 	.byte	0x65, 0x70, 0x5f, 0x73, 0x72, 0x63, 0x2f, 0x69, 0x6e, 0x63, 0x6c, 0x75, 0x64, 0x65, 0x2f, 0x63
        /*006e*/ 	.byte	0x75, 0x74, 0x65, 0x2f, 0x61, 0x74, 0x6f, 0x6d, 0x2f, 0x63, 0x6f, 0x70, 0x79, 0x5f, 0x74, 0x72
        /*007e*/ 	.byte	0x61, 0x69, 0x74, 0x73, 0x5f, 0x73, 0x6d, 0x31, 0x30, 0x30, 0x2e, 0x68, 0x70, 0x70, 0x00
	.type		$str$25,@object
	.size		$str$25,(__unnamed_1 - $str$25)
$str$25:
        /*008d*/ 	.byte	0x28, 0x28, 0x75, 0x69, 0x6e, 0x74, 0x33, 0x32, 0x5f, 0x74, 0x28, 0x74, 0x68, 0x72, 0x65, 0x61
        /*009d*/ 	.byte	0x64, 0x49, 0x64, 0x78, 0x2e, 0x78, 0x29, 0x20, 0x2f, 0x20, 0x33, 0x32, 0x29, 0x20, 0x25, 0x20
        /*00ad*/ 	.byte	0x34, 0x29, 0x20, 0x3d, 0x3d, 0x20, 0x28, 0x28, 0x28, 0x74, 0x6d, 0x65, 0x6d, 0x5f, 0x61, 0x64
        /*00bd*/ 	.byte	0x64, 0x72, 0x20, 0x3e, 0x3e, 0x20, 0x31, 0x36, 0x29, 0x20, 0x2f, 0x20, 0x33, 0x32, 0x29, 0x20
        /*00cd*/ 	.byte	0x25, 0x20, 0x34, 0x29, 0x00
	.type		__unnamed_1,@object
	.size		__unnamed_1,(__unnamed_2 - __unnamed_1)
__unnamed_1:
        /*00d2*/ 	.byte	0x61, 0x75, 0x74, 0x6f, 0x20, 0x63, 0x75, 0x74, 0x65, 0x3a, 0x3a, 0x61, 0x73, 0x5f, 0x70, 0x6f
        /* <DEDUP_REMOVED lines=24> */
        /*0262*/ 	.byte	0x43, 0x3c, 0x38, 0x31, 0x39, 0x32, 0x3e, 0x3e, 0x3e, 0x3e, 0x5d, 0x00
	.type		__unnamed_2,@object
	.size		__unnamed_2,(.L_2 - __unnamed_2)
__unnamed_2:
        /* <DEDUP_REMOVED lines=42> */
        /*050e*/ 	.byte	0x3e, 0x3e, 0x3e, 0x3e, 0x5d, 0x00
.L_2:


//--------------------- .nv.shared._ZN7cutlass13device_kernelINS_4gemm6kernel13GemmUniversalIN4cute5tupleIJiiiiEEENS1_10collective13CollectiveMmaINS1_35MainloopSm100TmaUmmaWarpSpecializedILi5ELi2ELi4ENS5_IJNS4_1CILi2EEENSA_ILi1EEESC_EEEEENS5_IJNSA_ILi256EEENSA_ILi128EEESG_EEENS_12float_e5m2_tENS5_IJlSC_lEEESI_SJ_NS4_8TiledMMAINS4_8MMA_AtomIJNS4_10MMA_TraitsINS4_25SM100_MMA_F8F6F4_2x1SM_SSEJSI_SI_fSF_SG_NS4_17integral_constantINS4_4UMMA5MajorELSQ_0EEESR_NSO_INSP_7ScaleInELSS_0EEEST_EEEEEENS4_6LayoutINS5_IJSC_SC_SC_EEENS5_IJNSA_ILi0EEESY_SY_EEEEENS5_IJNS4_10UnderscoreES11_S11_EEEEENS4_18SM100_TMA_2SM_LOADENS4_14ComposedLayoutINS4_7SwizzleILi3ELi4ELi3EEENS4_18smem_ptr_flag_bitsILi8EEENSW_INS5_IJNSA_ILi8EEESG_EEENS5_IJSG_SC_EEEEEEEvNS4_8identityES14_S1E_vS1F_EENS_8epilogue10collective18CollectiveEpilogueINS1H_23Sm100TmaWarpSpecializedILi2ELi2ELi64ELb0ELb0EEEJNS5_IJSG_SG_SG_EEENS5_IJNSW_ISG_SC_EENSW_INSA_ILi64EEESC_EEEEESI_SJ_SI_SJ_NS1H_6fusion15FusionCallbacksIS1L_NS1R_17LinearCombinationISI_fSI_fLNS_15FloatRoundStyleE2EEES1M_S1Q_JEEENS4_5SM1004TMEM4LOAD26SM100_TMEM_LOAD_32dp32b64xENS4_13SM90_TMA_LOADENS15_INS16_ILi2ELi4ELi3EEES19_NSW_INS5_IJS1A_S1O_EEENS5_IJS1O_SC_EEEEEEENS4_39AutoVectorizingCopyWithAssumedAlignmentILi128EEENS4_14SM90_TMA_STOREES26_S28_S28_EEEvvEEEEvNT_6ParamsE --------------------------
	.section	.nv.shared._ZN7cutlass13device_kernelINS_4gemm6kernel13GemmUniversalIN4cute5tupleIJiiiiEEENS1_10collective13CollectiveMmaINS1_35MainloopSm100TmaUmmaWarpSpecializedILi5ELi2ELi4ENS5_IJNS4_1CILi2EEENSA_ILi1EEESC_EEEEENS5_IJNSA_ILi256EEENSA_ILi128EEESG_EEENS_12float_e5m2_tENS5_IJlSC_lEEESI_SJ_NS4_8TiledMMAINS4_8MMA_AtomIJNS4_10MMA_TraitsINS4_25SM100_MMA_F8F6F4_2x1SM_SSEJSI_SI_fSF_SG_NS4_17integral_constantINS4_4UMMA5MajorELSQ_0EEESR_NSO_INSP_7ScaleInELSS_0EEEST_EEEEEENS4_6LayoutINS5_IJSC_SC_SC_EEENS5_IJNSA_ILi0EEESY_SY_EEEEENS5_IJNS4_10UnderscoreES11_S11_EEEEENS4_18SM100_TMA_2SM_LOADENS4_14ComposedLayoutINS4_7SwizzleILi3ELi4ELi3EEENS4_18smem_ptr_flag_bitsILi8EEENSW_INS5_IJNSA_ILi8EEESG_EEENS5_IJSG_SC_EEEEEEEvNS4_8identityES14_S1E_vS1F_EENS_8epilogue10collective18CollectiveEpilogueINS1H_23Sm100TmaWarpSpecializedILi2ELi2ELi64ELb0ELb0EEEJNS5_IJSG_SG_SG_EEENS5_IJNSW_ISG_SC_EENSW_INSA_ILi64EEESC_EEEEESI_SJ_SI_SJ_NS1H_6fusion15FusionCallbacksIS1L_NS1R_17LinearCombinationISI_fSI_fLNS_15FloatRoundStyleE2EEES1M_S1Q_JEEENS4_5SM1004TMEM4LOAD26SM100_TMEM_LOAD_32dp32b64xENS4_13SM90_TMA_LOADENS15_INS16_ILi2ELi4ELi3EEES19_NSW_INS5_IJS1A_S1O_EEENS5_IJS1O_SC_EEEEEEENS4_39AutoVectorizingCopyWithAssumedAlignmentILi128EEENS4_14SM90_TMA_STOREES26_S28_S28_EEEvvEEEEvNT_6ParamsE,"aw",@nobits
	.sectionflags	@""
	.align	16
	.zero		1024


//--------------------- .nv.shared.reserved.0     --------------------------
	.section	.nv.shared.reserved.0,"aw",@nobits
	.weak		__nv_reservedSMEM_offset_0_alias
	.size		__nv_reservedSMEM_offset_0_alias, 0, 64
	.other		__nv_reservedSMEM_offset_0_alias,@"STO_CUDA_RESERVED_SHARED STV_DEFAULT"
__nv_reservedSMEM_offset_0_alias:
	.zero		0
.nv.shared.reserved.0:
	.zero		64
	.weak		__nv_reservedSMEM_tcgen05_partition
	.type		__nv_reservedSMEM_tcgen05_partition,@object
	.size		__nv_reservedSMEM_tcgen05_partition,(.L_0 - __nv_reservedSMEM_tcgen05_partition)
__nv_reservedSMEM_tcgen05_partition:
	.zero		32
.L_0:


//--------------------- .nv.global                --------------------------
	.section	.nv.global,"aw",@nobits
.nv.global:
	.type		_ZN40_INTERNAL_6ad090a5_4_k_cu_5f1428cb_100624cute1_E,@object
	.size		_ZN40_INTERNAL_6ad090a5_4_k_cu_5f1428cb_100624cute1_E,(_ZN40_INTERNAL_6ad090a5_4_k_cu_5f1428cb_100624cuda3std3__45__cpo6cbeginE - _ZN40_INTERNAL_6ad090a5_4_k_cu_5f1428cb_100624cute1_E)
_ZN40_INTERNAL_6ad090a5_4_k_cu_5f1428cb_100624cute1_E:
	.zero		1
	.type		_ZN40_INTERNAL_6ad090a5_4_k_cu_5f1428cb_100624cuda3std3__45__cpo6cbeginE,@object
	.size		_ZN40_INTERNAL_6ad090a5_4_k_cu_5f1428cb_100624cuda3std3__45__cpo6cbeginE,(_ZN40_INTERNAL_6ad090a5_4_k_cu_5f1428cb_100624cuda3std3__48in_placeE - _ZN40_INTERNAL_6ad090a5_4_k_cu_5f1428cb_100624cuda3std3__45__cpo6cbeginE)
_ZN40_INTERNAL_6ad090a5_4_k_cu_5f1428cb_100624cuda3std3__45__cpo6cbeginE:
	.zero		1
	.type		_ZN40_INTERNAL_6ad090a5_4_k_cu_5f1428cb_100624cuda3std3__48in_placeE,@object
	.size		_ZN40_INTERNAL_6ad090a5_4_k_cu_5f1428cb_100624cuda3std3__48in_placeE,(_ZN40_INTERNAL_6ad090a5_4_k_cu_5f1428cb_100624cuda3std6ranges3__45__cpo9iter_moveE - _ZN40_INTERNAL_6ad090a5_4_k_cu_5f1428cb_100624cuda3std3__48in_placeE)
_ZN40_INTERNAL_6ad090a5_4_k_cu_5f1428cb_100624cuda3std3__48in_placeE:
	.zero		1
	.type		_ZN40_INTERNAL_6ad090a5_4_k_cu_5f1428cb_100624cuda3std6ranges3__45__cpo9iter_moveE,@object
	.size		_ZN40_INTERNAL_6ad090a5_4_k_cu_5f1428cb_100624cuda3std6ranges3__45__cpo9iter_moveE,(_ZN40_INTERNAL_6ad090a5_4_k_cu_5f1428cb_100624cuda3std3__45__cpo5beginE - _ZN40_INTERNAL_6ad090a5_4_k_cu_5f1428cb_100624cuda3std6ranges3__45__cpo9iter_moveE)
_ZN40_INTERNAL_6ad090a5_4_k_cu_5f1428cb_100624cuda3std6ranges3__45__cpo9iter_moveE:
	.zero		1
	.type		_ZN40_INTERNAL_6ad090a5_4_k_cu_5f1428cb_100624cuda3std3__45__cpo5beginE,@object
	.size		_ZN40_INTERNAL_6ad090a5_4_k_cu_5f1428cb_100624cuda3std3__45__cpo5beginE,(_ZN40_INTERNAL_6ad090a5_4_k_cu_5f1428cb_100624cuda3std3__442_GLOBAL__N__6ad090a5_4_k_cu_5f1428cb_100626ignoreE - _ZN40_INTERNAL_6ad090a5_4_k_cu_5f1428cb_100624cuda3std3__45__cpo5beginE)
_ZN40_INTERNAL_6ad090a5_4_k_cu_5f1428cb_100624cuda3std3__45__cpo5beginE:
	.zero		1
	.type		_ZN40_INTERNAL_6ad090a5_4_k_cu_5f1428cb_100624cuda3std3__442_GLOBAL__N__6ad090a5_4_k_cu_5f1428cb_100626ignoreE,@object
	.size		_ZN40_INTERNAL_6ad090a5_4_k_cu_5f1428cb_100624cuda3std3__442_GLOBAL__N__6ad090a5_4_k_cu_5f1428cb_100626ignoreE,(_ZN40_INTERNAL_6ad090a5_4_k_cu_5f1428cb_100624cute7productE - _ZN40_INTERNAL_6ad090a5_4_k_cu_5f1428cb_100624cuda3std3__442_GLOBAL__N__6ad090a5_4_k_cu_5f1428cb_100626ignoreE)
_ZN40_INTERNAL_6ad090a5_4_k_cu_5f1428cb_100624cuda3std3__442_GLOBAL__N__6ad090a5_4_k_cu_5f1428cb_100626ignoreE:
	.zero		1
	.type		_ZN40_INTERNAL_6ad090a5_4_k_cu_5f1428cb_100624cute7productE,@object
	.size		_ZN40_INTERNAL_6ad090a5_4_k_cu_5f1428cb_100624cute7productE,(_ZN40_INTERNAL_6ad090a5_4_k_cu_5f1428cb_100624cuda3std3__45__cpo3endE - _ZN40_INTERNAL_6ad090a5_4_k_cu_5f1428cb_100624cute7productE)
_ZN40_INTERNAL_6ad090a5_4_k_cu_5f1428cb_100624cute7productE:
	.zero		1
	.type		_ZN40_INTERNAL_6ad090a5_4_k_cu_5f1428cb_100624cuda3std3__45__cpo3endE,@object
	.size		_ZN40_INTERNAL_6ad090a5_4_k_cu_5f1428cb_100624cuda3std3__45__cpo3endE,(_ZN40_INTERNAL_6ad090a5_4_k_cu_5f1428cb_100624cuda3std3__419piecewise_constructE - _ZN40_INTERNAL_6ad090a5_4_k_cu_5f1428cb_100624cuda3std3__45__cpo3endE)
_ZN40_INTERNAL_6ad090a5_4_k_cu_5f1428cb_100624cuda3std3__45__cpo3endE:
	.zero		1
	.type		_ZN40_INTERNAL_6ad090a5_4_k_cu_5f1428cb_100624cuda3std3__419piecewise_constructE,@object
	.size		_ZN40_INTERNAL_6ad090a5_4_k_cu_5f1428cb_100624cuda3std3__419piecewise_constructE,(_ZN40_INTERNAL_6ad090a5_4_k_cu_5f1428cb_100624cuda3std3__45__cpo4cendE - _ZN40_INTERNAL_6ad090a5_4_k_cu_5f1428cb_100624cuda3std3__419piecewise_constructE)
_ZN40_INTERNAL_6ad090a5_4_k_cu_5f1428cb_100624cuda3std3__419piecewise_constructE:
	.zero		1
	.type		_ZN40_INTERNAL_6ad090a5_4_k_cu_5f1428cb_100624cuda3std3__45__cpo4cendE,@object
	.size		_ZN40_INTERNAL_6ad090a5_4_k_cu_5f1428cb_100624cuda3std3__45__cpo4cendE,(_ZN40_INTERNAL_6ad090a5_4_k_cu_5f1428cb_100624cuda3std6ranges3__45__cpo4swapE - _ZN40_INTERNAL_6ad090a5_4_k_cu_5f1428cb_100624cuda3std3__45__cpo4cendE)
_ZN40_INTERNAL_6ad090a5_4_k_cu_5f1428cb_100624cuda3std3__45__cpo4cendE:
	.zero		1
	.type		_ZN40_INTERNAL_6ad090a5_4_k_cu_5f1428cb_100624cuda3std6ranges3__45__cpo4swapE,@object
	.size		_ZN40_INTERNAL_6ad090a5_4_k_cu_5f1428cb_100624cuda3std6ranges3__45__cpo4swapE,(.L_10 - _ZN40_INTERNAL_6ad090a5_4_k_cu_5f1428cb_100624cuda3std6ranges3__45__cpo4swapE)
_ZN40_INTERNAL_6ad090a5_4_k_cu_5f1428cb_100624cuda3std6ranges3__45__cpo4swapE:
	.zero		1
.L_10:


//--------------------- .nv.constant0._ZN7cutlass13device_kernelINS_4gemm6kernel13GemmUniversalIN4cute5tupleIJiiiiEEENS1_10collective13CollectiveMmaINS1_35MainloopSm100TmaUmmaWarpSpecializedILi5ELi2ELi4ENS5_IJNS4_1CILi2EEENSA_ILi1EEESC_EEEEENS5_IJNSA_ILi256EEENSA_ILi128EEESG_EEENS_12float_e5m2_tENS5_IJlSC_lEEESI_SJ_NS4_8TiledMMAINS4_8MMA_AtomIJNS4_10MMA_TraitsINS4_25SM100_MMA_F8F6F4_2x1SM_SSEJSI_SI_fSF_SG_NS4_17integral_constantINS4_4UMMA5MajorELSQ_0EEESR_NSO_INSP_7ScaleInELSS_0EEEST_EEEEEENS4_6LayoutINS5_IJSC_SC_SC_EEENS5_IJNSA_ILi0EEESY_SY_EEEEENS5_IJNS4_10UnderscoreES11_S11_EEEEENS4_18SM100_TMA_2SM_LOADENS4_14ComposedLayoutINS4_7SwizzleILi3ELi4ELi3EEENS4_18smem_ptr_flag_bitsILi8EEENSW_INS5_IJNSA_ILi8EEESG_EEENS5_IJSG_SC_EEEEEEEvNS4_8identityES14_S1E_vS1F_EENS_8epilogue10collective18CollectiveEpilogueINS1H_23Sm100TmaWarpSpecializedILi2ELi2ELi64ELb0ELb0EEEJNS5_IJSG_SG_SG_EEENS5_IJNSW_ISG_SC_EENSW_INSA_ILi64EEESC_EEEEESI_SJ_SI_SJ_NS1H_6fusion15FusionCallbacksIS1L_NS1R_17LinearCombinationISI_fSI_fLNS_15FloatRoundStyleE2EEES1M_S1Q_JEEENS4_5SM1004TMEM4LOAD26SM100_TMEM_LOAD_32dp32b64xENS4_13SM90_TMA_LOADENS15_INS16_ILi2ELi4ELi3EEES19_NSW_INS5_IJS1A_S1O_EEENS5_IJS1O_SC_EEEEEEENS4_39AutoVectorizingCopyWithAssumedAlignmentILi128EEENS4_14SM90_TMA_STOREES26_S28_S28_EEEvvEEEEvNT_6ParamsE --------------------------
	.section	.nv.constant0._ZN7cutlass13device_kernelINS_4gemm6kernel13GemmUniversalIN4cute5tupleIJiiiiEEENS1_10collective13CollectiveMmaINS1_35MainloopSm100TmaUmmaWarpSpecializedILi5ELi2ELi4ENS5_IJNS4_1CILi2EEENSA_ILi1EEESC_EEEEENS5_IJNSA_ILi256EEENSA_ILi128EEESG_EEENS_12float_e5m2_tENS5_IJlSC_lEEESI_SJ_NS4_8TiledMMAINS4_8MMA_AtomIJNS4_10MMA_TraitsINS4_25SM100_MMA_F8F6F4_2x1SM_SSEJSI_SI_fSF_SG_NS4_17integral_constantINS4_4UMMA5MajorELSQ_0EEESR_NSO_INSP_7ScaleInELSS_0EEEST_EEEEEENS4_6LayoutINS5_IJSC_SC_SC_EEENS5_IJNSA_ILi0EEESY_SY_EEEEENS5_IJNS4_10UnderscoreES11_S11_EEEEENS4_18SM100_TMA_2SM_LOADENS4_14ComposedLayoutINS4_7SwizzleILi3ELi4ELi3EEENS4_18smem_ptr_flag_bitsILi8EEENSW_INS5_IJNSA_ILi8EEESG_EEENS5_IJSG_SC_EEEEEEEvNS4_8identityES14_S1E_vS1F_EENS_8epilogue10collective18CollectiveEpilogueINS1H_23Sm100TmaWarpSpecializedILi2ELi2ELi64ELb0ELb0EEEJNS5_IJSG_SG_SG_EEENS5_IJNSW_ISG_SC_EENSW_INSA_ILi64EEESC_EEEEESI_SJ_SI_SJ_NS1H_6fusion15FusionCallbacksIS1L_NS1R_17LinearCombinationISI_fSI_fLNS_15FloatRoundStyleE2EEES1M_S1Q_JEEENS4_5SM1004TMEM4LOAD26SM100_TMEM_LOAD_32dp32b64xENS4_13SM90_TMA_LOADENS15_INS16_ILi2ELi4ELi3EEES19_NSW_INS5_IJS1A_S1O_EEENS5_IJS1O_SC_EEEEEEENS4_39AutoVectorizingCopyWithAssumedAlignmentILi128EEENS4_14SM90_TMA_STOREES26_S28_S28_EEEvvEEEEvNT_6ParamsE,"a",@progbits
	.sectionflags	@""
	.align	4
.nv.constant0._ZN7cutlass13device_kernelINS_4gemm6kernel13GemmUniversalIN4cute5tupleIJiiiiEEENS1_10collective13CollectiveMmaINS1_35MainloopSm100TmaUmmaWarpSpecializedILi5ELi2ELi4ENS5_IJNS4_1CILi2EEENSA_ILi1EEESC_EEEEENS5_IJNSA_ILi256EEENSA_ILi128EEESG_EEENS_12float_e5m2_tENS5_IJlSC_lEEESI_SJ_NS4_8TiledMMAINS4_8MMA_AtomIJNS4_10MMA_TraitsINS4_25SM100_MMA_F8F6F4_2x1SM_SSEJSI_SI_fSF_SG_NS4_17integral_constantINS4_4UMMA5MajorELSQ_0EEESR_NSO_INSP_7ScaleInELSS_0EEEST_EEEEEENS4_6LayoutINS5_IJSC_SC_SC_EEENS5_IJNSA_ILi0EEESY_SY_EEEEENS5_IJNS4_10UnderscoreES11_S11_EEEEENS4_18SM100_TMA_2SM_LOADENS4_14ComposedLayoutINS4_7SwizzleILi3ELi4ELi3EEENS4_18smem_ptr_flag_bitsILi8EEENSW_INS5_IJNSA_ILi8EEESG_EEENS5_IJSG_SC_EEEEEEEvNS4_8identityES14_S1E_vS1F_EENS_8epilogue10collective18CollectiveEpilogueINS1H_23Sm100TmaWarpSpecializedILi2ELi2ELi64ELb0ELb0EEEJNS5_IJSG_SG_SG_EEENS5_IJNSW_ISG_SC_EENSW_INSA_ILi64EEESC_EEEEESI_SJ_SI_SJ_NS1H_6fusion15FusionCallbacksIS1L_NS1R_17LinearCombinationISI_fSI_fLNS_15FloatRoundStyleE2EEES1M_S1Q_JEEENS4_5SM1004TMEM4LOAD26SM100_TMEM_LOAD_32dp32b64xENS4_13SM90_TMA_LOADENS15_INS16_ILi2ELi4ELi3EEES19_NSW_INS5_IJS1A_S1O_EEENS5_IJS1O_SC_EEEEEEENS4_39AutoVectorizingCopyWithAssumedAlignmentILi128EEENS4_14SM90_TMA_STOREES26_S28_S28_EEEvvEEEEvNT_6ParamsE:
	.zero		2944


//--------------------- SYMBOLS --------------------------

	.type		.nv.reservedSmem.offset0,@object
	.size		.nv.reservedSmem.offset0,0x4
	.type		.nv.reservedSmem.cap,@object
	.size		.nv.reservedSmem.cap,0x4
	.type		__assertfail,@function
